//
// Generated by NVIDIA NVVM Compiler
//
// Compiler Build ID: CL-36424714
// Cuda compilation tools, release 13.0, V13.0.88
// Based on NVVM 20.0.0
//

.version 9.0
.target sm_100
.address_size 64

	// .globl	_Z7kernel0iiiiiiiifff
.global .align 8 .u64 data_img;
.global .align 8 .u64 query_img;
.global .align 8 .u64 candidate_img;

.visible .entry _Z7kernel0iiiiiiiifff(
	.param .u32 _Z7kernel0iiiiiiiifff_param_0,
	.param .u32 _Z7kernel0iiiiiiiifff_param_1,
	.param .u32 _Z7kernel0iiiiiiiifff_param_2,
	.param .u32 _Z7kernel0iiiiiiiifff_param_3,
	.param .u32 _Z7kernel0iiiiiiiifff_param_4,
	.param .u32 _Z7kernel0iiiiiiiifff_param_5,
	.param .u32 _Z7kernel0iiiiiiiifff_param_6,
	.param .u32 _Z7kernel0iiiiiiiifff_param_7,
	.param .f32 _Z7kernel0iiiiiiiifff_param_8,
	.param .f32 _Z7kernel0iiiiiiiifff_param_9,
	.param .f32 _Z7kernel0iiiiiiiifff_param_10
)
{
	.reg .pred 	%p<27>;
	.reg .b32 	%r<235>;
	.reg .b32 	%f<193>;
	.reg .b64 	%rd<41>;

	ld.param.u32 	%r59, [_Z7kernel0iiiiiiiifff_param_0];
	ld.param.u32 	%r60, [_Z7kernel0iiiiiiiifff_param_1];
	ld.param.u32 	%r61, [_Z7kernel0iiiiiiiifff_param_2];
	ld.param.u32 	%r62, [_Z7kernel0iiiiiiiifff_param_3];
	ld.param.u32 	%r56, [_Z7kernel0iiiiiiiifff_param_5];
	ld.param.u32 	%r57, [_Z7kernel0iiiiiiiifff_param_6];
	ld.param.u32 	%r58, [_Z7kernel0iiiiiiiifff_param_7];
	ld.param.f32 	%f29, [_Z7kernel0iiiiiiiifff_param_8];
	ld.param.f32 	%f30, [_Z7kernel0iiiiiiiifff_param_9];
	ld.param.f32 	%f31, [_Z7kernel0iiiiiiiifff_param_10];
	mov.u32 	%r63, %ctaid.x;
	mov.u32 	%r64, %ntid.x;
	mov.u32 	%r65, %ntid.y;
	mov.u32 	%r66, %tid.y;
	mov.u32 	%r67, %tid.x;
	mad.lo.s32 	%r68, %r65, %r63, %r66;
	mad.lo.s32 	%r69, %r68, %r64, %r67;
	div.s32 	%r1, %r69, %r56;
	mul.lo.s32 	%r70, %r56, %r1;
	sub.s32 	%r2, %r69, %r70;
	ld.global.u64 	%rd4, [candidate_img];
	cvta.to.global.u64 	%rd5, %rd4;
	shl.b32 	%r71, %r70, 1;
	shl.b32 	%r72, %r2, 1;
	add.s32 	%r3, %r71, %r72;
	mul.wide.s32 	%rd6, %r3, 4;
	add.s64 	%rd7, %rd5, %rd6;
	mov.b32 	%r73, -1082130432;
	st.global.u32 	[%rd7], %r73;
	ld.global.u64 	%rd8, [candidate_img];
	cvta.to.global.u64 	%rd9, %rd8;
	add.s64 	%rd10, %rd9, %rd6;
	st.global.u32 	[%rd10+4], %r73;
	setp.lt.s32 	%p1, %r1, %r59;
	setp.ge.s32 	%p2, %r1, %r60;
	setp.lt.s32 	%p3, %r2, %r61;
	or.pred  	%p4, %p1, %p3;
	or.pred  	%p5, %p4, %p2;
	setp.ge.s32 	%p6, %r2, %r62;
	or.pred  	%p7, %p6, %p5;
	mov.f32 	%f182, 0f00000000;
	mov.f32 	%f184, 0f00000000;
	@%p7 bra 	$L__BB0_31;
	setp.lt.s32 	%p8, %r57, 1;
	@%p8 bra 	$L__BB0_17;
	setp.lt.s32 	%p9, %r58, 1;
	ld.global.u64 	%rd11, [data_img];
	cvta.to.global.u64 	%rd1, %rd11;
	@%p9 bra 	$L__BB0_17;
	add.s32 	%r75, %r2, 1;
	add.s32 	%r76, %r2, %r58;
	max.s32 	%r77, %r76, %r75;
	sub.s32 	%r78, %r77, %r2;
	and.b32  	%r4, %r78, 7;
	add.s32 	%r5, %r4, -1;
	and.b32  	%r6, %r78, 3;
	sub.s32 	%r7, %r2, %r77;
	and.b32  	%r8, %r78, -8;
	and.b32  	%r9, %r78, 1;
	add.s32 	%r10, %r1, %r57;
	mov.f32 	%f182, 0f00000000;
	mov.b32 	%r228, 0;
	mov.u32 	%r214, %r1;
$L__BB0_4:
	setp.gt.u32 	%p10, %r7, -8;
	mul.lo.s32 	%r13, %r214, %r56;
	mov.u32 	%r220, %r2;
	@%p10 bra 	$L__BB0_7;
	mov.b32 	%r218, 0;
	mov.u32 	%r220, %r2;
$L__BB0_6:
	.pragma "nounroll";
	add.s32 	%r81, %r220, %r13;
	mul.lo.s32 	%r82, %r81, 3;
	mul.wide.s32 	%rd12, %r82, 4;
	add.s64 	%rd13, %rd1, %rd12;
	ld.global.u32 	%r83, [%rd13];
	cvt.rn.f32.s32 	%f36, %r83;
	add.f32 	%f37, %f182, %f36;
	ld.global.u32 	%r84, [%rd13+4];
	cvt.rn.f32.s32 	%f38, %r84;
	add.f32 	%f39, %f37, %f38;
	ld.global.u32 	%r85, [%rd13+8];
	cvt.rn.f32.s32 	%f40, %r85;
	add.f32 	%f41, %f39, %f40;
	ld.global.u32 	%r86, [%rd13+12];
	cvt.rn.f32.s32 	%f42, %r86;
	add.f32 	%f43, %f41, %f42;
	ld.global.u32 	%r87, [%rd13+16];
	cvt.rn.f32.s32 	%f44, %r87;
	add.f32 	%f45, %f43, %f44;
	ld.global.u32 	%r88, [%rd13+20];
	cvt.rn.f32.s32 	%f46, %r88;
	add.f32 	%f47, %f45, %f46;
	ld.global.u32 	%r89, [%rd13+24];
	cvt.rn.f32.s32 	%f48, %r89;
	add.f32 	%f49, %f47, %f48;
	ld.global.u32 	%r90, [%rd13+28];
	cvt.rn.f32.s32 	%f50, %r90;
	add.f32 	%f51, %f49, %f50;
	ld.global.u32 	%r91, [%rd13+32];
	cvt.rn.f32.s32 	%f52, %r91;
	add.f32 	%f53, %f51, %f52;
	ld.global.u32 	%r92, [%rd13+36];
	cvt.rn.f32.s32 	%f54, %r92;
	add.f32 	%f55, %f53, %f54;
	ld.global.u32 	%r93, [%rd13+40];
	cvt.rn.f32.s32 	%f56, %r93;
	add.f32 	%f57, %f55, %f56;
	ld.global.u32 	%r94, [%rd13+44];
	cvt.rn.f32.s32 	%f58, %r94;
	add.f32 	%f59, %f57, %f58;
	ld.global.u32 	%r95, [%rd13+48];
	cvt.rn.f32.s32 	%f60, %r95;
	add.f32 	%f61, %f59, %f60;
	ld.global.u32 	%r96, [%rd13+52];
	cvt.rn.f32.s32 	%f62, %r96;
	add.f32 	%f63, %f61, %f62;
	ld.global.u32 	%r97, [%rd13+56];
	cvt.rn.f32.s32 	%f64, %r97;
	add.f32 	%f65, %f63, %f64;
	ld.global.u32 	%r98, [%rd13+60];
	cvt.rn.f32.s32 	%f66, %r98;
	add.f32 	%f67, %f65, %f66;
	ld.global.u32 	%r99, [%rd13+64];
	cvt.rn.f32.s32 	%f68, %r99;
	add.f32 	%f69, %f67, %f68;
	ld.global.u32 	%r100, [%rd13+68];
	cvt.rn.f32.s32 	%f70, %r100;
	add.f32 	%f71, %f69, %f70;
	ld.global.u32 	%r101, [%rd13+72];
	cvt.rn.f32.s32 	%f72, %r101;
	add.f32 	%f73, %f71, %f72;
	ld.global.u32 	%r102, [%rd13+76];
	cvt.rn.f32.s32 	%f74, %r102;
	add.f32 	%f75, %f73, %f74;
	ld.global.u32 	%r103, [%rd13+80];
	cvt.rn.f32.s32 	%f76, %r103;
	add.f32 	%f77, %f75, %f76;
	add.s32 	%r228, %r228, 24;
	ld.global.u32 	%r104, [%rd13+84];
	cvt.rn.f32.s32 	%f78, %r104;
	add.f32 	%f79, %f77, %f78;
	ld.global.u32 	%r105, [%rd13+88];
	cvt.rn.f32.s32 	%f80, %r105;
	add.f32 	%f81, %f79, %f80;
	ld.global.u32 	%r106, [%rd13+92];
	cvt.rn.f32.s32 	%f82, %r106;
	add.f32 	%f182, %f81, %f82;
	add.s32 	%r220, %r220, 8;
	add.s32 	%r218, %r218, 8;
	setp.ne.s32 	%p11, %r218, %r8;
	@%p11 bra 	$L__BB0_6;
$L__BB0_7:
	setp.eq.s32 	%p12, %r4, 0;
	@%p12 bra 	$L__BB0_15;
	setp.lt.u32 	%p13, %r5, 3;
	@%p13 bra 	$L__BB0_10;
	add.s32 	%r108, %r220, %r13;
	mul.lo.s32 	%r109, %r108, 3;
	mul.wide.s32 	%rd14, %r109, 4;
	add.s64 	%rd15, %rd1, %rd14;
	ld.global.u32 	%r110, [%rd15];
	cvt.rn.f32.s32 	%f84, %r110;
	add.f32 	%f85, %f182, %f84;
	ld.global.u32 	%r111, [%rd15+4];
	cvt.rn.f32.s32 	%f86, %r111;
	add.f32 	%f87, %f85, %f86;
	ld.global.u32 	%r112, [%rd15+8];
	cvt.rn.f32.s32 	%f88, %r112;
	add.f32 	%f89, %f87, %f88;
	ld.global.u32 	%r113, [%rd15+12];
	cvt.rn.f32.s32 	%f90, %r113;
	add.f32 	%f91, %f89, %f90;
	ld.global.u32 	%r114, [%rd15+16];
	cvt.rn.f32.s32 	%f92, %r114;
	add.f32 	%f93, %f91, %f92;
	ld.global.u32 	%r115, [%rd15+20];
	cvt.rn.f32.s32 	%f94, %r115;
	add.f32 	%f95, %f93, %f94;
	ld.global.u32 	%r116, [%rd15+24];
	cvt.rn.f32.s32 	%f96, %r116;
	add.f32 	%f97, %f95, %f96;
	ld.global.u32 	%r117, [%rd15+28];
	cvt.rn.f32.s32 	%f98, %r117;
	add.f32 	%f99, %f97, %f98;
	ld.global.u32 	%r118, [%rd15+32];
	cvt.rn.f32.s32 	%f100, %r118;
	add.f32 	%f101, %f99, %f100;
	ld.global.u32 	%r119, [%rd15+36];
	cvt.rn.f32.s32 	%f102, %r119;
	add.f32 	%f103, %f101, %f102;
	ld.global.u32 	%r120, [%rd15+40];
	cvt.rn.f32.s32 	%f104, %r120;
	add.f32 	%f105, %f103, %f104;
	ld.global.u32 	%r121, [%rd15+44];
	cvt.rn.f32.s32 	%f106, %r121;
	add.f32 	%f182, %f105, %f106;
	add.s32 	%r228, %r228, 12;
	add.s32 	%r220, %r220, 4;
$L__BB0_10:
	setp.eq.s32 	%p14, %r6, 0;
	@%p14 bra 	$L__BB0_15;
	setp.eq.s32 	%p15, %r6, 1;
	@%p15 bra 	$L__BB0_13;
	add.s32 	%r123, %r220, %r13;
	mul.lo.s32 	%r124, %r123, 3;
	mul.wide.s32 	%rd16, %r124, 4;
	add.s64 	%rd17, %rd1, %rd16;
	ld.global.u32 	%r125, [%rd17];
	cvt.rn.f32.s32 	%f108, %r125;
	add.f32 	%f109, %f182, %f108;
	ld.global.u32 	%r126, [%rd17+4];
	cvt.rn.f32.s32 	%f110, %r126;
	add.f32 	%f111, %f109, %f110;
	ld.global.u32 	%r127, [%rd17+8];
	cvt.rn.f32.s32 	%f112, %r127;
	add.f32 	%f113, %f111, %f112;
	ld.global.u32 	%r128, [%rd17+12];
	cvt.rn.f32.s32 	%f114, %r128;
	add.f32 	%f115, %f113, %f114;
	ld.global.u32 	%r129, [%rd17+16];
	cvt.rn.f32.s32 	%f116, %r129;
	add.f32 	%f117, %f115, %f116;
	ld.global.u32 	%r130, [%rd17+20];
	cvt.rn.f32.s32 	%f118, %r130;
	add.f32 	%f182, %f117, %f118;
	add.s32 	%r228, %r228, 6;
	add.s32 	%r220, %r220, 2;
$L__BB0_13:
	setp.eq.s32 	%p16, %r9, 0;
	@%p16 bra 	$L__BB0_15;
	add.s32 	%r131, %r220, %r13;
	add.s32 	%r228, %r228, 3;
	mul.lo.s32 	%r132, %r131, 3;
	mul.wide.s32 	%rd18, %r132, 4;
	add.s64 	%rd19, %rd1, %rd18;
	ld.global.u32 	%r133, [%rd19];
	cvt.rn.f32.s32 	%f119, %r133;
	add.f32 	%f120, %f182, %f119;
	ld.global.u32 	%r134, [%rd19+4];
	cvt.rn.f32.s32 	%f121, %r134;
	add.f32 	%f122, %f120, %f121;
	ld.global.u32 	%r135, [%rd19+8];
	cvt.rn.f32.s32 	%f123, %r135;
	add.f32 	%f182, %f122, %f123;
$L__BB0_15:
	add.s32 	%r214, %r214, 1;
	setp.lt.s32 	%p17, %r214, %r10;
	@%p17 bra 	$L__BB0_4;
	cvt.rn.f32.s32 	%f184, %r228;
$L__BB0_17:
	div.rn.f32 	%f124, %f182, %f184;
	sub.f32 	%f125, %f31, %f124;
	abs.f32 	%f126, %f125;
	setp.gtu.f32 	%p18, %f126, %f30;
	@%p18 bra 	$L__BB0_31;
	ld.global.u64 	%rd20, [data_img];
	cvta.to.global.u64 	%rd2, %rd20;
	ld.global.u64 	%rd21, [query_img];
	cvta.to.global.u64 	%rd3, %rd21;
	mov.f32 	%f191, 0f00000000;
	min.s32 	%r136, %r57, %r58;
	setp.lt.s32 	%p19, %r136, 1;
	@%p19 bra 	$L__BB0_29;
	and.b32  	%r36, %r58, 3;
	and.b32  	%r37, %r58, 2147483644;
	and.b32  	%r38, %r58, 1;
	neg.s32 	%r39, %r37;
	mul.lo.s32 	%r40, %r58, 3;
	mov.f32 	%f191, 0f00000000;
	mov.b32 	%r229, 0;
$L__BB0_20:
	setp.lt.u32 	%p20, %r58, 4;
	add.s32 	%r139, %r229, %r1;
	mad.lo.s32 	%r42, %r139, %r56, %r2;
	mul.lo.s32 	%r43, %r229, %r58;
	mov.b32 	%r234, 0;
	@%p20 bra 	$L__BB0_23;
	mul.lo.s32 	%r231, %r40, %r229;
	mul.lo.s32 	%r230, %r42, 3;
	mov.u32 	%r232, %r39;
$L__BB0_22:
	.pragma "nounroll";
	mul.wide.s32 	%rd22, %r230, 4;
	add.s64 	%rd23, %rd2, %rd22;
	ld.global.u32 	%r140, [%rd23];
	mul.wide.s32 	%rd24, %r231, 4;
	add.s64 	%rd25, %rd3, %rd24;
	ld.global.u32 	%r141, [%rd25];
	sub.s32 	%r142, %r140, %r141;
	cvt.rn.f32.s32 	%f130, %r142;
	fma.rn.f32 	%f131, %f130, %f130, %f191;
	ld.global.u32 	%r143, [%rd23+4];
	ld.global.u32 	%r144, [%rd25+4];
	sub.s32 	%r145, %r143, %r144;
	cvt.rn.f32.s32 	%f132, %r145;
	fma.rn.f32 	%f133, %f132, %f132, %f131;
	ld.global.u32 	%r146, [%rd23+8];
	ld.global.u32 	%r147, [%rd25+8];
	sub.s32 	%r148, %r146, %r147;
	cvt.rn.f32.s32 	%f134, %r148;
	fma.rn.f32 	%f135, %f134, %f134, %f133;
	ld.global.u32 	%r149, [%rd23+12];
	ld.global.u32 	%r150, [%rd25+12];
	sub.s32 	%r151, %r149, %r150;
	cvt.rn.f32.s32 	%f136, %r151;
	fma.rn.f32 	%f137, %f136, %f136, %f135;
	ld.global.u32 	%r152, [%rd23+16];
	ld.global.u32 	%r153, [%rd25+16];
	sub.s32 	%r154, %r152, %r153;
	cvt.rn.f32.s32 	%f138, %r154;
	fma.rn.f32 	%f139, %f138, %f138, %f137;
	ld.global.u32 	%r155, [%rd23+20];
	ld.global.u32 	%r156, [%rd25+20];
	sub.s32 	%r157, %r155, %r156;
	cvt.rn.f32.s32 	%f140, %r157;
	fma.rn.f32 	%f141, %f140, %f140, %f139;
	ld.global.u32 	%r158, [%rd23+24];
	ld.global.u32 	%r159, [%rd25+24];
	sub.s32 	%r160, %r158, %r159;
	cvt.rn.f32.s32 	%f142, %r160;
	fma.rn.f32 	%f143, %f142, %f142, %f141;
	ld.global.u32 	%r161, [%rd23+28];
	ld.global.u32 	%r162, [%rd25+28];
	sub.s32 	%r163, %r161, %r162;
	cvt.rn.f32.s32 	%f144, %r163;
	fma.rn.f32 	%f145, %f144, %f144, %f143;
	ld.global.u32 	%r164, [%rd23+32];
	ld.global.u32 	%r165, [%rd25+32];
	sub.s32 	%r166, %r164, %r165;
	cvt.rn.f32.s32 	%f146, %r166;
	fma.rn.f32 	%f147, %f146, %f146, %f145;
	ld.global.u32 	%r167, [%rd23+36];
	ld.global.u32 	%r168, [%rd25+36];
	sub.s32 	%r169, %r167, %r168;
	cvt.rn.f32.s32 	%f148, %r169;
	fma.rn.f32 	%f149, %f148, %f148, %f147;
	ld.global.u32 	%r170, [%rd23+40];
	ld.global.u32 	%r171, [%rd25+40];
	sub.s32 	%r172, %r170, %r171;
	cvt.rn.f32.s32 	%f150, %r172;
	fma.rn.f32 	%f151, %f150, %f150, %f149;
	ld.global.u32 	%r173, [%rd23+44];
	ld.global.u32 	%r174, [%rd25+44];
	sub.s32 	%r175, %r173, %r174;
	cvt.rn.f32.s32 	%f152, %r175;
	fma.rn.f32 	%f191, %f152, %f152, %f151;
	add.s32 	%r232, %r232, 4;
	add.s32 	%r231, %r231, 12;
	add.s32 	%r230, %r230, 12;
	setp.ne.s32 	%p21, %r232, 0;
	mov.u32 	%r234, %r37;
	@%p21 bra 	$L__BB0_22;
$L__BB0_23:
	setp.eq.s32 	%p22, %r36, 0;
	@%p22 bra 	$L__BB0_28;
	setp.eq.s32 	%p23, %r36, 1;
	@%p23 bra 	$L__BB0_26;
	add.s32 	%r176, %r42, %r234;
	add.s32 	%r177, %r234, %r43;
	mul.lo.s32 	%r178, %r177, 3;
	mul.lo.s32 	%r179, %r176, 3;
	mul.wide.s32 	%rd26, %r179, 4;
	add.s64 	%rd27, %rd2, %rd26;
	ld.global.u32 	%r180, [%rd27];
	mul.wide.s32 	%rd28, %r178, 4;
	add.s64 	%rd29, %rd3, %rd28;
	ld.global.u32 	%r181, [%rd29];
	sub.s32 	%r182, %r180, %r181;
	cvt.rn.f32.s32 	%f154, %r182;
	fma.rn.f32 	%f155, %f154, %f154, %f191;
	ld.global.u32 	%r183, [%rd27+4];
	ld.global.u32 	%r184, [%rd29+4];
	sub.s32 	%r185, %r183, %r184;
	cvt.rn.f32.s32 	%f156, %r185;
	fma.rn.f32 	%f157, %f156, %f156, %f155;
	ld.global.u32 	%r186, [%rd27+8];
	ld.global.u32 	%r187, [%rd29+8];
	sub.s32 	%r188, %r186, %r187;
	cvt.rn.f32.s32 	%f158, %r188;
	fma.rn.f32 	%f159, %f158, %f158, %f157;
	ld.global.u32 	%r189, [%rd27+12];
	ld.global.u32 	%r190, [%rd29+12];
	sub.s32 	%r191, %r189, %r190;
	cvt.rn.f32.s32 	%f160, %r191;
	fma.rn.f32 	%f161, %f160, %f160, %f159;
	ld.global.u32 	%r192, [%rd27+16];
	ld.global.u32 	%r193, [%rd29+16];
	sub.s32 	%r194, %r192, %r193;
	cvt.rn.f32.s32 	%f162, %r194;
	fma.rn.f32 	%f163, %f162, %f162, %f161;
	ld.global.u32 	%r195, [%rd27+20];
	ld.global.u32 	%r196, [%rd29+20];
	sub.s32 	%r197, %r195, %r196;
	cvt.rn.f32.s32 	%f164, %r197;
	fma.rn.f32 	%f191, %f164, %f164, %f163;
	add.s32 	%r234, %r234, 2;
$L__BB0_26:
	setp.eq.s32 	%p24, %r38, 0;
	@%p24 bra 	$L__BB0_28;
	add.s32 	%r198, %r42, %r234;
	add.s32 	%r199, %r234, %r43;
	mul.lo.s32 	%r200, %r199, 3;
	mul.lo.s32 	%r201, %r198, 3;
	mul.wide.s32 	%rd30, %r201, 4;
	add.s64 	%rd31, %rd2, %rd30;
	ld.global.u32 	%r202, [%rd31];
	mul.wide.s32 	%rd32, %r200, 4;
	add.s64 	%rd33, %rd3, %rd32;
	ld.global.u32 	%r203, [%rd33];
	sub.s32 	%r204, %r202, %r203;
	cvt.rn.f32.s32 	%f165, %r204;
	fma.rn.f32 	%f166, %f165, %f165, %f191;
	ld.global.u32 	%r205, [%rd31+4];
	ld.global.u32 	%r206, [%rd33+4];
	sub.s32 	%r207, %r205, %r206;
	cvt.rn.f32.s32 	%f167, %r207;
	fma.rn.f32 	%f168, %f167, %f167, %f166;
	ld.global.u32 	%r208, [%rd31+8];
	ld.global.u32 	%r209, [%rd33+8];
	sub.s32 	%r210, %r208, %r209;
	cvt.rn.f32.s32 	%f169, %r210;
	fma.rn.f32 	%f191, %f169, %f169, %f168;
$L__BB0_28:
	add.s32 	%r229, %r229, 1;
	setp.ne.s32 	%p25, %r229, %r57;
	@%p25 bra 	$L__BB0_20;
$L__BB0_29:
	mul.lo.s32 	%r211, %r57, %r58;
	mul.lo.s32 	%r212, %r211, 3;
	cvt.rn.f32.s32 	%f170, %r212;
	div.rn.f32 	%f171, %f191, %f170;
	sqrt.rn.f32 	%f28, %f171;
	setp.gtu.f32 	%p26, %f28, %f29;
	@%p26 bra 	$L__BB0_31;
	ld.global.u64 	%rd34, [candidate_img];
	cvta.to.global.u64 	%rd35, %rd34;
	add.s64 	%rd37, %rd35, %rd6;
	st.global.f32 	[%rd37], %f28;
	ld.global.u64 	%rd38, [candidate_img];
	cvta.to.global.u64 	%rd39, %rd38;
	add.s64 	%rd40, %rd39, %rd6;
	mov.b32 	%r213, 0;
	st.global.u32 	[%rd40+4], %r213;
$L__BB0_31:
	ret;

}
	// .globl	_Z7kernel1iiiiiiiifff
.visible .entry _Z7kernel1iiiiiiiifff(
	.param .u32 _Z7kernel1iiiiiiiifff_param_0,
	.param .u32 _Z7kernel1iiiiiiiifff_param_1,
	.param .u32 _Z7kernel1iiiiiiiifff_param_2,
	.param .u32 _Z7kernel1iiiiiiiifff_param_3,
	.param .u32 _Z7kernel1iiiiiiiifff_param_4,
	.param .u32 _Z7kernel1iiiiiiiifff_param_5,
	.param .u32 _Z7kernel1iiiiiiiifff_param_6,
	.param .u32 _Z7kernel1iiiiiiiifff_param_7,
	.param .f32 _Z7kernel1iiiiiiiifff_param_8,
	.param .f32 _Z7kernel1iiiiiiiifff_param_9,
	.param .f32 _Z7kernel1iiiiiiiifff_param_10
)
{
	.reg .pred 	%p<24>;
	.reg .b32 	%r<179>;
	.reg .b32 	%f<191>;
	.reg .b64 	%rd<37>;
	.reg .b64 	%fd<27>;

	ld.param.u32 	%r50, [_Z7kernel1iiiiiiiifff_param_0];
	ld.param.u32 	%r51, [_Z7kernel1iiiiiiiifff_param_1];
	ld.param.u32 	%r52, [_Z7kernel1iiiiiiiifff_param_2];
	ld.param.u32 	%r53, [_Z7kernel1iiiiiiiifff_param_3];
	ld.param.u32 	%r47, [_Z7kernel1iiiiiiiifff_param_5];
	ld.param.u32 	%r48, [_Z7kernel1iiiiiiiifff_param_6];
	ld.param.u32 	%r49, [_Z7kernel1iiiiiiiifff_param_7];
	ld.param.f32 	%f23, [_Z7kernel1iiiiiiiifff_param_9];
	ld.param.f32 	%f24, [_Z7kernel1iiiiiiiifff_param_10];
	mov.u32 	%r54, %ctaid.x;
	mov.u32 	%r55, %ntid.x;
	mov.u32 	%r56, %ntid.y;
	mov.u32 	%r57, %tid.y;
	mov.u32 	%r58, %tid.x;
	mad.lo.s32 	%r59, %r56, %r54, %r57;
	mad.lo.s32 	%r60, %r59, %r55, %r58;
	div.s32 	%r1, %r60, %r47;
	mul.lo.s32 	%r61, %r47, %r1;
	sub.s32 	%r2, %r60, %r61;
	ld.global.u64 	%rd4, [candidate_img];
	cvta.to.global.u64 	%rd5, %rd4;
	shl.b32 	%r62, %r61, 1;
	shl.b32 	%r63, %r2, 1;
	add.s32 	%r3, %r62, %r63;
	mul.wide.s32 	%rd6, %r3, 4;
	add.s64 	%rd7, %rd5, %rd6;
	mov.b32 	%r64, -1082130432;
	st.global.u32 	[%rd7], %r64;
	ld.global.u64 	%rd8, [candidate_img];
	cvta.to.global.u64 	%rd9, %rd8;
	add.s64 	%rd10, %rd9, %rd6;
	st.global.u32 	[%rd10+4], %r64;
	setp.lt.s32 	%p1, %r1, %r50;
	setp.ge.s32 	%p2, %r1, %r51;
	setp.lt.s32 	%p3, %r2, %r52;
	or.pred  	%p4, %p1, %p3;
	or.pred  	%p5, %p4, %p2;
	setp.ge.s32 	%p6, %r2, %r53;
	or.pred  	%p7, %p6, %p5;
	@%p7 bra 	$L__BB1_26;
	cvt.rn.f64.s32 	%fd1, %r2;
	cvt.rn.f64.s32 	%fd7, %r48;
	div.rn.f64 	%fd8, %fd7, 0d3FF6A09E667F3BCD;
	cvt.rmi.f64.f64 	%fd2, %fd8;
	sub.f64 	%fd9, %fd1, %fd2;
	cvt.rzi.s32.f64 	%r4, %fd9;
	add.s32 	%r65, %r49, %r48;
	cvt.rn.f64.s32 	%fd10, %r65;
	div.rn.f64 	%fd11, %fd10, 0d3FF6A09E667F3BCD;
	cvt.rmi.f64.f64 	%fd12, %fd11;
	add.f64 	%fd13, %fd12, 0d3FF0000000000000;
	cvt.rzi.s32.f64 	%r5, %fd13;
	setp.lt.s32 	%p8, %r5, 1;
	mov.f32 	%f185, 0f00000000;
	mov.f32 	%f187, %f185;
	@%p8 bra 	$L__BB1_17;
	cvt.rn.f64.s32 	%fd14, %r49;
	div.rn.f64 	%fd15, %fd14, 0d3FF6A09E667F3BCD;
	cvt.rmi.f64.f64 	%fd16, %fd15;
	add.f64 	%fd17, %fd2, %fd16;
	add.f64 	%fd18, %fd17, 0d3FF0000000000000;
	cvt.rzi.s32.f64 	%r6, %fd18;
	add.s32 	%r67, %r4, %r6;
	ld.global.u64 	%rd11, [data_img];
	cvta.to.global.u64 	%rd1, %rd11;
	add.s32 	%r68, %r4, 1;
	max.s32 	%r69, %r67, %r68;
	sub.s32 	%r70, %r69, %r4;
	and.b32  	%r7, %r70, 7;
	add.s32 	%r8, %r7, -1;
	and.b32  	%r9, %r70, 3;
	sub.s32 	%r10, %r4, %r69;
	and.b32  	%r11, %r70, -8;
	and.b32  	%r12, %r70, 1;
	add.s32 	%r13, %r1, %r5;
	mov.f32 	%f185, 0f00000000;
	mov.b32 	%r175, 0;
	mov.u32 	%r161, %r1;
$L__BB1_3:
	setp.lt.s32 	%p9, %r6, 1;
	@%p9 bra 	$L__BB1_15;
	ld.param.u32 	%r159, [_Z7kernel1iiiiiiiifff_param_5];
	setp.gt.u32 	%p10, %r10, -8;
	mul.lo.s32 	%r16, %r161, %r159;
	mov.u32 	%r167, %r4;
	@%p10 bra 	$L__BB1_7;
	mov.b32 	%r165, 0;
	mov.u32 	%r167, %r4;
$L__BB1_6:
	.pragma "nounroll";
	add.s32 	%r73, %r167, %r16;
	mul.lo.s32 	%r74, %r73, 3;
	mul.wide.s32 	%rd12, %r74, 4;
	add.s64 	%rd13, %rd1, %rd12;
	ld.global.u32 	%r75, [%rd13];
	cvt.rn.f32.s32 	%f28, %r75;
	add.f32 	%f29, %f185, %f28;
	ld.global.u32 	%r76, [%rd13+4];
	cvt.rn.f32.s32 	%f30, %r76;
	add.f32 	%f31, %f29, %f30;
	ld.global.u32 	%r77, [%rd13+8];
	cvt.rn.f32.s32 	%f32, %r77;
	add.f32 	%f33, %f31, %f32;
	ld.global.u32 	%r78, [%rd13+12];
	cvt.rn.f32.s32 	%f34, %r78;
	add.f32 	%f35, %f33, %f34;
	ld.global.u32 	%r79, [%rd13+16];
	cvt.rn.f32.s32 	%f36, %r79;
	add.f32 	%f37, %f35, %f36;
	ld.global.u32 	%r80, [%rd13+20];
	cvt.rn.f32.s32 	%f38, %r80;
	add.f32 	%f39, %f37, %f38;
	ld.global.u32 	%r81, [%rd13+24];
	cvt.rn.f32.s32 	%f40, %r81;
	add.f32 	%f41, %f39, %f40;
	ld.global.u32 	%r82, [%rd13+28];
	cvt.rn.f32.s32 	%f42, %r82;
	add.f32 	%f43, %f41, %f42;
	ld.global.u32 	%r83, [%rd13+32];
	cvt.rn.f32.s32 	%f44, %r83;
	add.f32 	%f45, %f43, %f44;
	ld.global.u32 	%r84, [%rd13+36];
	cvt.rn.f32.s32 	%f46, %r84;
	add.f32 	%f47, %f45, %f46;
	ld.global.u32 	%r85, [%rd13+40];
	cvt.rn.f32.s32 	%f48, %r85;
	add.f32 	%f49, %f47, %f48;
	ld.global.u32 	%r86, [%rd13+44];
	cvt.rn.f32.s32 	%f50, %r86;
	add.f32 	%f51, %f49, %f50;
	ld.global.u32 	%r87, [%rd13+48];
	cvt.rn.f32.s32 	%f52, %r87;
	add.f32 	%f53, %f51, %f52;
	ld.global.u32 	%r88, [%rd13+52];
	cvt.rn.f32.s32 	%f54, %r88;
	add.f32 	%f55, %f53, %f54;
	ld.global.u32 	%r89, [%rd13+56];
	cvt.rn.f32.s32 	%f56, %r89;
	add.f32 	%f57, %f55, %f56;
	ld.global.u32 	%r90, [%rd13+60];
	cvt.rn.f32.s32 	%f58, %r90;
	add.f32 	%f59, %f57, %f58;
	ld.global.u32 	%r91, [%rd13+64];
	cvt.rn.f32.s32 	%f60, %r91;
	add.f32 	%f61, %f59, %f60;
	ld.global.u32 	%r92, [%rd13+68];
	cvt.rn.f32.s32 	%f62, %r92;
	add.f32 	%f63, %f61, %f62;
	ld.global.u32 	%r93, [%rd13+72];
	cvt.rn.f32.s32 	%f64, %r93;
	add.f32 	%f65, %f63, %f64;
	ld.global.u32 	%r94, [%rd13+76];
	cvt.rn.f32.s32 	%f66, %r94;
	add.f32 	%f67, %f65, %f66;
	ld.global.u32 	%r95, [%rd13+80];
	cvt.rn.f32.s32 	%f68, %r95;
	add.f32 	%f69, %f67, %f68;
	add.s32 	%r175, %r175, 24;
	ld.global.u32 	%r96, [%rd13+84];
	cvt.rn.f32.s32 	%f70, %r96;
	add.f32 	%f71, %f69, %f70;
	ld.global.u32 	%r97, [%rd13+88];
	cvt.rn.f32.s32 	%f72, %r97;
	add.f32 	%f73, %f71, %f72;
	ld.global.u32 	%r98, [%rd13+92];
	cvt.rn.f32.s32 	%f74, %r98;
	add.f32 	%f185, %f73, %f74;
	add.s32 	%r167, %r167, 8;
	add.s32 	%r165, %r165, 8;
	setp.ne.s32 	%p11, %r165, %r11;
	@%p11 bra 	$L__BB1_6;
$L__BB1_7:
	setp.eq.s32 	%p12, %r7, 0;
	@%p12 bra 	$L__BB1_15;
	setp.lt.u32 	%p13, %r8, 3;
	@%p13 bra 	$L__BB1_10;
	add.s32 	%r100, %r167, %r16;
	mul.lo.s32 	%r101, %r100, 3;
	mul.wide.s32 	%rd14, %r101, 4;
	add.s64 	%rd15, %rd1, %rd14;
	ld.global.u32 	%r102, [%rd15];
	cvt.rn.f32.s32 	%f76, %r102;
	add.f32 	%f77, %f185, %f76;
	ld.global.u32 	%r103, [%rd15+4];
	cvt.rn.f32.s32 	%f78, %r103;
	add.f32 	%f79, %f77, %f78;
	ld.global.u32 	%r104, [%rd15+8];
	cvt.rn.f32.s32 	%f80, %r104;
	add.f32 	%f81, %f79, %f80;
	ld.global.u32 	%r105, [%rd15+12];
	cvt.rn.f32.s32 	%f82, %r105;
	add.f32 	%f83, %f81, %f82;
	ld.global.u32 	%r106, [%rd15+16];
	cvt.rn.f32.s32 	%f84, %r106;
	add.f32 	%f85, %f83, %f84;
	ld.global.u32 	%r107, [%rd15+20];
	cvt.rn.f32.s32 	%f86, %r107;
	add.f32 	%f87, %f85, %f86;
	ld.global.u32 	%r108, [%rd15+24];
	cvt.rn.f32.s32 	%f88, %r108;
	add.f32 	%f89, %f87, %f88;
	ld.global.u32 	%r109, [%rd15+28];
	cvt.rn.f32.s32 	%f90, %r109;
	add.f32 	%f91, %f89, %f90;
	ld.global.u32 	%r110, [%rd15+32];
	cvt.rn.f32.s32 	%f92, %r110;
	add.f32 	%f93, %f91, %f92;
	ld.global.u32 	%r111, [%rd15+36];
	cvt.rn.f32.s32 	%f94, %r111;
	add.f32 	%f95, %f93, %f94;
	ld.global.u32 	%r112, [%rd15+40];
	cvt.rn.f32.s32 	%f96, %r112;
	add.f32 	%f97, %f95, %f96;
	ld.global.u32 	%r113, [%rd15+44];
	cvt.rn.f32.s32 	%f98, %r113;
	add.f32 	%f185, %f97, %f98;
	add.s32 	%r175, %r175, 12;
	add.s32 	%r167, %r167, 4;
$L__BB1_10:
	setp.eq.s32 	%p14, %r9, 0;
	@%p14 bra 	$L__BB1_15;
	setp.eq.s32 	%p15, %r9, 1;
	@%p15 bra 	$L__BB1_13;
	add.s32 	%r115, %r167, %r16;
	mul.lo.s32 	%r116, %r115, 3;
	mul.wide.s32 	%rd16, %r116, 4;
	add.s64 	%rd17, %rd1, %rd16;
	ld.global.u32 	%r117, [%rd17];
	cvt.rn.f32.s32 	%f100, %r117;
	add.f32 	%f101, %f185, %f100;
	ld.global.u32 	%r118, [%rd17+4];
	cvt.rn.f32.s32 	%f102, %r118;
	add.f32 	%f103, %f101, %f102;
	ld.global.u32 	%r119, [%rd17+8];
	cvt.rn.f32.s32 	%f104, %r119;
	add.f32 	%f105, %f103, %f104;
	ld.global.u32 	%r120, [%rd17+12];
	cvt.rn.f32.s32 	%f106, %r120;
	add.f32 	%f107, %f105, %f106;
	ld.global.u32 	%r121, [%rd17+16];
	cvt.rn.f32.s32 	%f108, %r121;
	add.f32 	%f109, %f107, %f108;
	ld.global.u32 	%r122, [%rd17+20];
	cvt.rn.f32.s32 	%f110, %r122;
	add.f32 	%f185, %f109, %f110;
	add.s32 	%r175, %r175, 6;
	add.s32 	%r167, %r167, 2;
$L__BB1_13:
	setp.eq.s32 	%p16, %r12, 0;
	@%p16 bra 	$L__BB1_15;
	add.s32 	%r123, %r167, %r16;
	add.s32 	%r175, %r175, 3;
	mul.lo.s32 	%r124, %r123, 3;
	mul.wide.s32 	%rd18, %r124, 4;
	add.s64 	%rd19, %rd1, %rd18;
	ld.global.u32 	%r125, [%rd19];
	cvt.rn.f32.s32 	%f111, %r125;
	add.f32 	%f112, %f185, %f111;
	ld.global.u32 	%r126, [%rd19+4];
	cvt.rn.f32.s32 	%f113, %r126;
	add.f32 	%f114, %f112, %f113;
	ld.global.u32 	%r127, [%rd19+8];
	cvt.rn.f32.s32 	%f115, %r127;
	add.f32 	%f185, %f114, %f115;
$L__BB1_15:
	add.s32 	%r161, %r161, 1;
	setp.lt.s32 	%p17, %r161, %r13;
	@%p17 bra 	$L__BB1_3;
	cvt.rn.f32.s32 	%f187, %r175;
$L__BB1_17:
	div.rn.f32 	%f116, %f185, %f187;
	sub.f32 	%f117, %f24, %f116;
	abs.f32 	%f118, %f117;
	setp.gtu.f32 	%p18, %f118, %f23;
	mov.f32 	%f189, 0f00000000;
	@%p18 bra 	$L__BB1_26;
	setp.lt.s32 	%p19, %r48, 1;
	@%p19 bra 	$L__BB1_24;
	setp.lt.s32 	%p20, %r49, 1;
	@%p20 bra 	$L__BB1_24;
	ld.global.u64 	%rd20, [data_img];
	ld.global.u64 	%rd21, [query_img];
	cvta.to.global.u64 	%rd2, %rd21;
	cvta.to.global.u64 	%rd3, %rd20;
	mov.f32 	%f189, 0f00000000;
	mov.b32 	%r176, 0;
	neg.s32 	%r40, %r49;
	cvt.rn.f64.s32 	%fd22, %r1;
	ld.param.u32 	%r160, [_Z7kernel1iiiiiiiifff_param_5];
	mul.lo.s32 	%r132, %r160, 3;
	mul.wide.s32 	%rd25, %r132, 4;
$L__BB1_21:
	cvt.rn.f64.u32 	%fd20, %r176;
	div.rn.f64 	%fd21, %fd20, 0d3FF6A09E667F3BCD;
	add.f64 	%fd3, %fd21, %fd22;
	sub.f64 	%fd4, %fd1, %fd21;
	mul.lo.s32 	%r129, %r49, %r176;
	mul.lo.s32 	%r177, %r129, 3;
	mov.f64 	%fd26, 0d0000000000000000;
	mov.u32 	%r178, %r40;
$L__BB1_22:
	div.rn.f64 	%fd23, %fd26, 0d3FF6A09E667F3BCD;
	add.f64 	%fd24, %fd3, %fd23;
	cvt.rn.f32.f64 	%f122, %fd24;
	add.f64 	%fd25, %fd4, %fd23;
	cvt.rn.f32.f64 	%f123, %fd25;
	cvt.rmi.f32.f32 	%f124, %f122;
	cvt.rzi.s32.f32 	%r130, %f124;
	cvt.rmi.f32.f32 	%f125, %f123;
	cvt.rzi.s32.f32 	%r131, %f125;
	mul.lo.s32 	%r133, %r132, %r130;
	mad.lo.s32 	%r134, %r131, 3, %r133;
	mul.wide.s32 	%rd22, %r134, 4;
	add.s64 	%rd23, %rd3, %rd22;
	ld.global.u32 	%r135, [%rd23];
	ld.global.u32 	%r136, [%rd23+4];
	ld.global.u32 	%r137, [%rd23+8];
	add.s64 	%rd24, %rd23, 12;
	ld.global.u32 	%r138, [%rd23+12];
	ld.global.u32 	%r139, [%rd23+16];
	ld.global.u32 	%r140, [%rd23+20];
	add.s64 	%rd26, %rd24, %rd25;
	ld.global.u32 	%r141, [%rd26];
	ld.global.u32 	%r142, [%rd26+4];
	ld.global.u32 	%r143, [%rd26+8];
	add.s64 	%rd27, %rd23, %rd25;
	ld.global.u32 	%r144, [%rd27];
	ld.global.u32 	%r145, [%rd27+4];
	ld.global.u32 	%r146, [%rd27+8];
	sub.f32 	%f126, %f122, %f124;
	sub.f32 	%f127, %f123, %f125;
	cvt.rn.f32.s32 	%f128, %r135;
	mov.f32 	%f129, 0f3F800000;
	sub.f32 	%f130, %f129, %f127;
	mul.f32 	%f131, %f130, %f128;
	sub.f32 	%f132, %f129, %f126;
	cvt.rn.f32.s32 	%f133, %r138;
	mul.f32 	%f134, %f127, %f133;
	mul.f32 	%f135, %f132, %f134;
	fma.rn.f32 	%f136, %f132, %f131, %f135;
	cvt.rn.f32.s32 	%f137, %r144;
	mul.f32 	%f138, %f130, %f137;
	fma.rn.f32 	%f139, %f126, %f138, %f136;
	cvt.rn.f32.s32 	%f140, %r141;
	mul.f32 	%f141, %f127, %f140;
	fma.rn.f32 	%f142, %f126, %f141, %f139;
	cvt.rzi.s32.f32 	%r147, %f142;
	cvt.rn.f32.s32 	%f143, %r136;
	mul.f32 	%f144, %f130, %f143;
	cvt.rn.f32.s32 	%f145, %r139;
	mul.f32 	%f146, %f127, %f145;
	mul.f32 	%f147, %f132, %f146;
	fma.rn.f32 	%f148, %f132, %f144, %f147;
	cvt.rn.f32.s32 	%f149, %r145;
	mul.f32 	%f150, %f130, %f149;
	fma.rn.f32 	%f151, %f126, %f150, %f148;
	cvt.rn.f32.s32 	%f152, %r142;
	mul.f32 	%f153, %f127, %f152;
	fma.rn.f32 	%f154, %f126, %f153, %f151;
	cvt.rzi.s32.f32 	%r148, %f154;
	cvt.rn.f32.s32 	%f155, %r137;
	mul.f32 	%f156, %f130, %f155;
	cvt.rn.f32.s32 	%f157, %r140;
	mul.f32 	%f158, %f127, %f157;
	mul.f32 	%f159, %f132, %f158;
	fma.rn.f32 	%f160, %f132, %f156, %f159;
	cvt.rn.f32.s32 	%f161, %r146;
	mul.f32 	%f162, %f130, %f161;
	fma.rn.f32 	%f163, %f126, %f162, %f160;
	cvt.rn.f32.s32 	%f164, %r143;
	mul.f32 	%f165, %f127, %f164;
	fma.rn.f32 	%f166, %f126, %f165, %f163;
	cvt.rzi.s32.f32 	%r149, %f166;
	mul.wide.s32 	%rd28, %r177, 4;
	add.s64 	%rd29, %rd2, %rd28;
	ld.global.u32 	%r150, [%rd29];
	sub.s32 	%r151, %r150, %r147;
	cvt.rn.f32.s32 	%f167, %r151;
	ld.global.u32 	%r152, [%rd29+4];
	sub.s32 	%r153, %r152, %r148;
	cvt.rn.f32.s32 	%f168, %r153;
	ld.global.u32 	%r154, [%rd29+8];
	sub.s32 	%r155, %r154, %r149;
	cvt.rn.f32.s32 	%f169, %r155;
	mul.f32 	%f170, %f168, %f168;
	fma.rn.f32 	%f171, %f167, %f167, %f170;
	fma.rn.f32 	%f172, %f169, %f169, %f171;
	add.f32 	%f189, %f189, %f172;
	add.f64 	%fd26, %fd26, 0d3FF0000000000000;
	add.s32 	%r178, %r178, 1;
	setp.ne.s32 	%p21, %r178, 0;
	add.s32 	%r177, %r177, 3;
	@%p21 bra 	$L__BB1_22;
	add.s32 	%r176, %r176, 1;
	setp.ne.s32 	%p22, %r176, %r48;
	@%p22 bra 	$L__BB1_21;
$L__BB1_24:
	ld.param.f32 	%f175, [_Z7kernel1iiiiiiiifff_param_8];
	mul.lo.s32 	%r156, %r48, %r49;
	mul.lo.s32 	%r157, %r156, 3;
	cvt.rn.f32.s32 	%f173, %r157;
	div.rn.f32 	%f174, %f189, %f173;
	sqrt.rn.f32 	%f21, %f174;
	setp.gtu.f32 	%p23, %f21, %f175;
	@%p23 bra 	$L__BB1_26;
	ld.global.u64 	%rd30, [candidate_img];
	cvta.to.global.u64 	%rd31, %rd30;
	mul.wide.s32 	%rd32, %r3, 4;
	add.s64 	%rd33, %rd31, %rd32;
	st.global.f32 	[%rd33], %f21;
	ld.global.u64 	%rd34, [candidate_img];
	cvta.to.global.u64 	%rd35, %rd34;
	add.s64 	%rd36, %rd35, %rd32;
	mov.b32 	%r158, 1110704128;
	st.global.u32 	[%rd36+4], %r158;
$L__BB1_26:
	ret;

}
	// .globl	_Z7kernel2iiiiiiiifff
.visible .entry _Z7kernel2iiiiiiiifff(
	.param .u32 _Z7kernel2iiiiiiiifff_param_0,
	.param .u32 _Z7kernel2iiiiiiiifff_param_1,
	.param .u32 _Z7kernel2iiiiiiiifff_param_2,
	.param .u32 _Z7kernel2iiiiiiiifff_param_3,
	.param .u32 _Z7kernel2iiiiiiiifff_param_4,
	.param .u32 _Z7kernel2iiiiiiiifff_param_5,
	.param .u32 _Z7kernel2iiiiiiiifff_param_6,
	.param .u32 _Z7kernel2iiiiiiiifff_param_7,
	.param .f32 _Z7kernel2iiiiiiiifff_param_8,
	.param .f32 _Z7kernel2iiiiiiiifff_param_9,
	.param .f32 _Z7kernel2iiiiiiiifff_param_10
)
{
	.reg .pred 	%p<24>;
	.reg .b32 	%r<179>;
	.reg .b32 	%f<191>;
	.reg .b64 	%rd<37>;
	.reg .b64 	%fd<27>;

	ld.param.u32 	%r50, [_Z7kernel2iiiiiiiifff_param_0];
	ld.param.u32 	%r51, [_Z7kernel2iiiiiiiifff_param_1];
	ld.param.u32 	%r52, [_Z7kernel2iiiiiiiifff_param_2];
	ld.param.u32 	%r53, [_Z7kernel2iiiiiiiifff_param_3];
	ld.param.u32 	%r47, [_Z7kernel2iiiiiiiifff_param_5];
	ld.param.u32 	%r48, [_Z7kernel2iiiiiiiifff_param_6];
	ld.param.u32 	%r49, [_Z7kernel2iiiiiiiifff_param_7];
	ld.param.f32 	%f23, [_Z7kernel2iiiiiiiifff_param_9];
	ld.param.f32 	%f24, [_Z7kernel2iiiiiiiifff_param_10];
	mov.u32 	%r54, %ctaid.x;
	mov.u32 	%r55, %ntid.x;
	mov.u32 	%r56, %ntid.y;
	mov.u32 	%r57, %tid.y;
	mov.u32 	%r58, %tid.x;
	mad.lo.s32 	%r59, %r56, %r54, %r57;
	mad.lo.s32 	%r60, %r59, %r55, %r58;
	div.s32 	%r1, %r60, %r47;
	mul.lo.s32 	%r61, %r47, %r1;
	sub.s32 	%r2, %r60, %r61;
	ld.global.u64 	%rd4, [candidate_img];
	cvta.to.global.u64 	%rd5, %rd4;
	shl.b32 	%r62, %r61, 1;
	shl.b32 	%r63, %r2, 1;
	add.s32 	%r3, %r62, %r63;
	mul.wide.s32 	%rd6, %r3, 4;
	add.s64 	%rd7, %rd5, %rd6;
	mov.b32 	%r64, -1082130432;
	st.global.u32 	[%rd7], %r64;
	ld.global.u64 	%rd8, [candidate_img];
	cvta.to.global.u64 	%rd9, %rd8;
	add.s64 	%rd10, %rd9, %rd6;
	st.global.u32 	[%rd10+4], %r64;
	setp.lt.s32 	%p1, %r1, %r50;
	setp.ge.s32 	%p2, %r1, %r51;
	setp.lt.s32 	%p3, %r2, %r52;
	or.pred  	%p4, %p1, %p3;
	or.pred  	%p5, %p4, %p2;
	setp.ge.s32 	%p6, %r2, %r53;
	or.pred  	%p7, %p6, %p5;
	@%p7 bra 	$L__BB2_26;
	cvt.rn.f64.s32 	%fd1, %r1;
	cvt.rn.f64.s32 	%fd6, %r49;
	div.rn.f64 	%fd7, %fd6, 0d3FF6A09E667F3BCD;
	cvt.rmi.f64.f64 	%fd8, %fd7;
	sub.f64 	%fd9, %fd1, %fd8;
	cvt.rzi.s32.f64 	%r161, %fd9;
	cvt.rn.f64.s32 	%fd10, %r48;
	div.rn.f64 	%fd11, %fd10, 0d3FF6A09E667F3BCD;
	cvt.rmi.f64.f64 	%fd12, %fd11;
	add.f64 	%fd13, %fd12, %fd8;
	add.f64 	%fd14, %fd13, 0d3FF0000000000000;
	cvt.rzi.s32.f64 	%r5, %fd14;
	setp.lt.s32 	%p8, %r5, 1;
	mov.f32 	%f185, 0f00000000;
	mov.f32 	%f187, %f185;
	@%p8 bra 	$L__BB2_17;
	add.s32 	%r66, %r49, %r48;
	cvt.rn.f64.s32 	%fd15, %r66;
	div.rn.f64 	%fd16, %fd15, 0d3FF6A09E667F3BCD;
	cvt.rmi.f64.f64 	%fd17, %fd16;
	add.f64 	%fd18, %fd17, 0d3FF0000000000000;
	cvt.rzi.s32.f64 	%r6, %fd18;
	add.s32 	%r67, %r2, %r6;
	ld.global.u64 	%rd11, [data_img];
	cvta.to.global.u64 	%rd1, %rd11;
	add.s32 	%r68, %r2, 1;
	max.s32 	%r69, %r67, %r68;
	sub.s32 	%r70, %r69, %r2;
	and.b32  	%r7, %r70, 7;
	add.s32 	%r8, %r7, -1;
	and.b32  	%r9, %r70, 3;
	sub.s32 	%r10, %r2, %r69;
	and.b32  	%r11, %r70, -8;
	and.b32  	%r12, %r70, 1;
	add.s32 	%r13, %r161, %r5;
	mov.f32 	%f185, 0f00000000;
	mov.b32 	%r175, 0;
$L__BB2_3:
	setp.lt.s32 	%p9, %r6, 1;
	@%p9 bra 	$L__BB2_15;
	ld.param.u32 	%r159, [_Z7kernel2iiiiiiiifff_param_5];
	setp.gt.u32 	%p10, %r10, -8;
	mul.lo.s32 	%r16, %r161, %r159;
	mov.u32 	%r167, %r2;
	@%p10 bra 	$L__BB2_7;
	mov.b32 	%r165, 0;
	mov.u32 	%r167, %r2;
$L__BB2_6:
	.pragma "nounroll";
	add.s32 	%r73, %r167, %r16;
	mul.lo.s32 	%r74, %r73, 3;
	mul.wide.s32 	%rd12, %r74, 4;
	add.s64 	%rd13, %rd1, %rd12;
	ld.global.u32 	%r75, [%rd13];
	cvt.rn.f32.s32 	%f28, %r75;
	add.f32 	%f29, %f185, %f28;
	ld.global.u32 	%r76, [%rd13+4];
	cvt.rn.f32.s32 	%f30, %r76;
	add.f32 	%f31, %f29, %f30;
	ld.global.u32 	%r77, [%rd13+8];
	cvt.rn.f32.s32 	%f32, %r77;
	add.f32 	%f33, %f31, %f32;
	ld.global.u32 	%r78, [%rd13+12];
	cvt.rn.f32.s32 	%f34, %r78;
	add.f32 	%f35, %f33, %f34;
	ld.global.u32 	%r79, [%rd13+16];
	cvt.rn.f32.s32 	%f36, %r79;
	add.f32 	%f37, %f35, %f36;
	ld.global.u32 	%r80, [%rd13+20];
	cvt.rn.f32.s32 	%f38, %r80;
	add.f32 	%f39, %f37, %f38;
	ld.global.u32 	%r81, [%rd13+24];
	cvt.rn.f32.s32 	%f40, %r81;
	add.f32 	%f41, %f39, %f40;
	ld.global.u32 	%r82, [%rd13+28];
	cvt.rn.f32.s32 	%f42, %r82;
	add.f32 	%f43, %f41, %f42;
	ld.global.u32 	%r83, [%rd13+32];
	cvt.rn.f32.s32 	%f44, %r83;
	add.f32 	%f45, %f43, %f44;
	ld.global.u32 	%r84, [%rd13+36];
	cvt.rn.f32.s32 	%f46, %r84;
	add.f32 	%f47, %f45, %f46;
	ld.global.u32 	%r85, [%rd13+40];
	cvt.rn.f32.s32 	%f48, %r85;
	add.f32 	%f49, %f47, %f48;
	ld.global.u32 	%r86, [%rd13+44];
	cvt.rn.f32.s32 	%f50, %r86;
	add.f32 	%f51, %f49, %f50;
	ld.global.u32 	%r87, [%rd13+48];
	cvt.rn.f32.s32 	%f52, %r87;
	add.f32 	%f53, %f51, %f52;
	ld.global.u32 	%r88, [%rd13+52];
	cvt.rn.f32.s32 	%f54, %r88;
	add.f32 	%f55, %f53, %f54;
	ld.global.u32 	%r89, [%rd13+56];
	cvt.rn.f32.s32 	%f56, %r89;
	add.f32 	%f57, %f55, %f56;
	ld.global.u32 	%r90, [%rd13+60];
	cvt.rn.f32.s32 	%f58, %r90;
	add.f32 	%f59, %f57, %f58;
	ld.global.u32 	%r91, [%rd13+64];
	cvt.rn.f32.s32 	%f60, %r91;
	add.f32 	%f61, %f59, %f60;
	ld.global.u32 	%r92, [%rd13+68];
	cvt.rn.f32.s32 	%f62, %r92;
	add.f32 	%f63, %f61, %f62;
	ld.global.u32 	%r93, [%rd13+72];
	cvt.rn.f32.s32 	%f64, %r93;
	add.f32 	%f65, %f63, %f64;
	ld.global.u32 	%r94, [%rd13+76];
	cvt.rn.f32.s32 	%f66, %r94;
	add.f32 	%f67, %f65, %f66;
	ld.global.u32 	%r95, [%rd13+80];
	cvt.rn.f32.s32 	%f68, %r95;
	add.f32 	%f69, %f67, %f68;
	add.s32 	%r175, %r175, 24;
	ld.global.u32 	%r96, [%rd13+84];
	cvt.rn.f32.s32 	%f70, %r96;
	add.f32 	%f71, %f69, %f70;
	ld.global.u32 	%r97, [%rd13+88];
	cvt.rn.f32.s32 	%f72, %r97;
	add.f32 	%f73, %f71, %f72;
	ld.global.u32 	%r98, [%rd13+92];
	cvt.rn.f32.s32 	%f74, %r98;
	add.f32 	%f185, %f73, %f74;
	add.s32 	%r167, %r167, 8;
	add.s32 	%r165, %r165, 8;
	setp.ne.s32 	%p11, %r165, %r11;
	@%p11 bra 	$L__BB2_6;
$L__BB2_7:
	setp.eq.s32 	%p12, %r7, 0;
	@%p12 bra 	$L__BB2_15;
	setp.lt.u32 	%p13, %r8, 3;
	@%p13 bra 	$L__BB2_10;
	add.s32 	%r100, %r167, %r16;
	mul.lo.s32 	%r101, %r100, 3;
	mul.wide.s32 	%rd14, %r101, 4;
	add.s64 	%rd15, %rd1, %rd14;
	ld.global.u32 	%r102, [%rd15];
	cvt.rn.f32.s32 	%f76, %r102;
	add.f32 	%f77, %f185, %f76;
	ld.global.u32 	%r103, [%rd15+4];
	cvt.rn.f32.s32 	%f78, %r103;
	add.f32 	%f79, %f77, %f78;
	ld.global.u32 	%r104, [%rd15+8];
	cvt.rn.f32.s32 	%f80, %r104;
	add.f32 	%f81, %f79, %f80;
	ld.global.u32 	%r105, [%rd15+12];
	cvt.rn.f32.s32 	%f82, %r105;
	add.f32 	%f83, %f81, %f82;
	ld.global.u32 	%r106, [%rd15+16];
	cvt.rn.f32.s32 	%f84, %r106;
	add.f32 	%f85, %f83, %f84;
	ld.global.u32 	%r107, [%rd15+20];
	cvt.rn.f32.s32 	%f86, %r107;
	add.f32 	%f87, %f85, %f86;
	ld.global.u32 	%r108, [%rd15+24];
	cvt.rn.f32.s32 	%f88, %r108;
	add.f32 	%f89, %f87, %f88;
	ld.global.u32 	%r109, [%rd15+28];
	cvt.rn.f32.s32 	%f90, %r109;
	add.f32 	%f91, %f89, %f90;
	ld.global.u32 	%r110, [%rd15+32];
	cvt.rn.f32.s32 	%f92, %r110;
	add.f32 	%f93, %f91, %f92;
	ld.global.u32 	%r111, [%rd15+36];
	cvt.rn.f32.s32 	%f94, %r111;
	add.f32 	%f95, %f93, %f94;
	ld.global.u32 	%r112, [%rd15+40];
	cvt.rn.f32.s32 	%f96, %r112;
	add.f32 	%f97, %f95, %f96;
	ld.global.u32 	%r113, [%rd15+44];
	cvt.rn.f32.s32 	%f98, %r113;
	add.f32 	%f185, %f97, %f98;
	add.s32 	%r175, %r175, 12;
	add.s32 	%r167, %r167, 4;
$L__BB2_10:
	setp.eq.s32 	%p14, %r9, 0;
	@%p14 bra 	$L__BB2_15;
	setp.eq.s32 	%p15, %r9, 1;
	@%p15 bra 	$L__BB2_13;
	add.s32 	%r115, %r167, %r16;
	mul.lo.s32 	%r116, %r115, 3;
	mul.wide.s32 	%rd16, %r116, 4;
	add.s64 	%rd17, %rd1, %rd16;
	ld.global.u32 	%r117, [%rd17];
	cvt.rn.f32.s32 	%f100, %r117;
	add.f32 	%f101, %f185, %f100;
	ld.global.u32 	%r118, [%rd17+4];
	cvt.rn.f32.s32 	%f102, %r118;
	add.f32 	%f103, %f101, %f102;
	ld.global.u32 	%r119, [%rd17+8];
	cvt.rn.f32.s32 	%f104, %r119;
	add.f32 	%f105, %f103, %f104;
	ld.global.u32 	%r120, [%rd17+12];
	cvt.rn.f32.s32 	%f106, %r120;
	add.f32 	%f107, %f105, %f106;
	ld.global.u32 	%r121, [%rd17+16];
	cvt.rn.f32.s32 	%f108, %r121;
	add.f32 	%f109, %f107, %f108;
	ld.global.u32 	%r122, [%rd17+20];
	cvt.rn.f32.s32 	%f110, %r122;
	add.f32 	%f185, %f109, %f110;
	add.s32 	%r175, %r175, 6;
	add.s32 	%r167, %r167, 2;
$L__BB2_13:
	setp.eq.s32 	%p16, %r12, 0;
	@%p16 bra 	$L__BB2_15;
	add.s32 	%r123, %r167, %r16;
	add.s32 	%r175, %r175, 3;
	mul.lo.s32 	%r124, %r123, 3;
	mul.wide.s32 	%rd18, %r124, 4;
	add.s64 	%rd19, %rd1, %rd18;
	ld.global.u32 	%r125, [%rd19];
	cvt.rn.f32.s32 	%f111, %r125;
	add.f32 	%f112, %f185, %f111;
	ld.global.u32 	%r126, [%rd19+4];
	cvt.rn.f32.s32 	%f113, %r126;
	add.f32 	%f114, %f112, %f113;
	ld.global.u32 	%r127, [%rd19+8];
	cvt.rn.f32.s32 	%f115, %r127;
	add.f32 	%f185, %f114, %f115;
$L__BB2_15:
	add.s32 	%r161, %r161, 1;
	setp.lt.s32 	%p17, %r161, %r13;
	@%p17 bra 	$L__BB2_3;
	cvt.rn.f32.s32 	%f187, %r175;
$L__BB2_17:
	div.rn.f32 	%f116, %f185, %f187;
	sub.f32 	%f117, %f24, %f116;
	abs.f32 	%f118, %f117;
	setp.gtu.f32 	%p18, %f118, %f23;
	mov.f32 	%f189, 0f00000000;
	@%p18 bra 	$L__BB2_26;
	setp.lt.s32 	%p19, %r48, 1;
	@%p19 bra 	$L__BB2_24;
	setp.lt.s32 	%p20, %r49, 1;
	@%p20 bra 	$L__BB2_24;
	ld.global.u64 	%rd20, [data_img];
	ld.global.u64 	%rd21, [query_img];
	cvta.to.global.u64 	%rd2, %rd21;
	cvta.to.global.u64 	%rd3, %rd20;
	mov.f32 	%f189, 0f00000000;
	mov.b32 	%r176, 0;
	neg.s32 	%r40, %r49;
	cvt.rn.f64.s32 	%fd22, %r2;
	ld.param.u32 	%r160, [_Z7kernel2iiiiiiiifff_param_5];
	mul.lo.s32 	%r132, %r160, 3;
	mul.wide.s32 	%rd25, %r132, 4;
$L__BB2_21:
	cvt.rn.f64.u32 	%fd20, %r176;
	div.rn.f64 	%fd21, %fd20, 0d3FF6A09E667F3BCD;
	add.f64 	%fd2, %fd21, %fd1;
	add.f64 	%fd3, %fd21, %fd22;
	mul.lo.s32 	%r129, %r49, %r176;
	mul.lo.s32 	%r177, %r129, 3;
	mov.f64 	%fd26, 0d0000000000000000;
	mov.u32 	%r178, %r40;
$L__BB2_22:
	div.rn.f64 	%fd23, %fd26, 0d3FF6A09E667F3BCD;
	sub.f64 	%fd24, %fd2, %fd23;
	cvt.rn.f32.f64 	%f122, %fd24;
	add.f64 	%fd25, %fd3, %fd23;
	cvt.rn.f32.f64 	%f123, %fd25;
	cvt.rmi.f32.f32 	%f124, %f122;
	cvt.rzi.s32.f32 	%r130, %f124;
	cvt.rmi.f32.f32 	%f125, %f123;
	cvt.rzi.s32.f32 	%r131, %f125;
	mul.lo.s32 	%r133, %r132, %r130;
	mad.lo.s32 	%r134, %r131, 3, %r133;
	mul.wide.s32 	%rd22, %r134, 4;
	add.s64 	%rd23, %rd3, %rd22;
	ld.global.u32 	%r135, [%rd23];
	ld.global.u32 	%r136, [%rd23+4];
	ld.global.u32 	%r137, [%rd23+8];
	add.s64 	%rd24, %rd23, 12;
	ld.global.u32 	%r138, [%rd23+12];
	ld.global.u32 	%r139, [%rd23+16];
	ld.global.u32 	%r140, [%rd23+20];
	add.s64 	%rd26, %rd24, %rd25;
	ld.global.u32 	%r141, [%rd26];
	ld.global.u32 	%r142, [%rd26+4];
	ld.global.u32 	%r143, [%rd26+8];
	add.s64 	%rd27, %rd23, %rd25;
	ld.global.u32 	%r144, [%rd27];
	ld.global.u32 	%r145, [%rd27+4];
	ld.global.u32 	%r146, [%rd27+8];
	sub.f32 	%f126, %f122, %f124;
	sub.f32 	%f127, %f123, %f125;
	cvt.rn.f32.s32 	%f128, %r135;
	mov.f32 	%f129, 0f3F800000;
	sub.f32 	%f130, %f129, %f127;
	mul.f32 	%f131, %f130, %f128;
	sub.f32 	%f132, %f129, %f126;
	cvt.rn.f32.s32 	%f133, %r138;
	mul.f32 	%f134, %f127, %f133;
	mul.f32 	%f135, %f132, %f134;
	fma.rn.f32 	%f136, %f132, %f131, %f135;
	cvt.rn.f32.s32 	%f137, %r144;
	mul.f32 	%f138, %f130, %f137;
	fma.rn.f32 	%f139, %f126, %f138, %f136;
	cvt.rn.f32.s32 	%f140, %r141;
	mul.f32 	%f141, %f127, %f140;
	fma.rn.f32 	%f142, %f126, %f141, %f139;
	cvt.rzi.s32.f32 	%r147, %f142;
	cvt.rn.f32.s32 	%f143, %r136;
	mul.f32 	%f144, %f130, %f143;
	cvt.rn.f32.s32 	%f145, %r139;
	mul.f32 	%f146, %f127, %f145;
	mul.f32 	%f147, %f132, %f146;
	fma.rn.f32 	%f148, %f132, %f144, %f147;
	cvt.rn.f32.s32 	%f149, %r145;
	mul.f32 	%f150, %f130, %f149;
	fma.rn.f32 	%f151, %f126, %f150, %f148;
	cvt.rn.f32.s32 	%f152, %r142;
	mul.f32 	%f153, %f127, %f152;
	fma.rn.f32 	%f154, %f126, %f153, %f151;
	cvt.rzi.s32.f32 	%r148, %f154;
	cvt.rn.f32.s32 	%f155, %r137;
	mul.f32 	%f156, %f130, %f155;
	cvt.rn.f32.s32 	%f157, %r140;
	mul.f32 	%f158, %f127, %f157;
	mul.f32 	%f159, %f132, %f158;
	fma.rn.f32 	%f160, %f132, %f156, %f159;
	cvt.rn.f32.s32 	%f161, %r146;
	mul.f32 	%f162, %f130, %f161;
	fma.rn.f32 	%f163, %f126, %f162, %f160;
	cvt.rn.f32.s32 	%f164, %r143;
	mul.f32 	%f165, %f127, %f164;
	fma.rn.f32 	%f166, %f126, %f165, %f163;
	cvt.rzi.s32.f32 	%r149, %f166;
	mul.wide.s32 	%rd28, %r177, 4;
	add.s64 	%rd29, %rd2, %rd28;
	ld.global.u32 	%r150, [%rd29];
	sub.s32 	%r151, %r150, %r147;
	cvt.rn.f32.s32 	%f167, %r151;
	ld.global.u32 	%r152, [%rd29+4];
	sub.s32 	%r153, %r152, %r148;
	cvt.rn.f32.s32 	%f168, %r153;
	ld.global.u32 	%r154, [%rd29+8];
	sub.s32 	%r155, %r154, %r149;
	cvt.rn.f32.s32 	%f169, %r155;
	mul.f32 	%f170, %f168, %f168;
	fma.rn.f32 	%f171, %f167, %f167, %f170;
	fma.rn.f32 	%f172, %f169, %f169, %f171;
	add.f32 	%f189, %f189, %f172;
	add.f64 	%fd26, %fd26, 0d3FF0000000000000;
	add.s32 	%r178, %r178, 1;
	setp.ne.s32 	%p21, %r178, 0;
	add.s32 	%r177, %r177, 3;
	@%p21 bra 	$L__BB2_22;
	add.s32 	%r176, %r176, 1;
	setp.ne.s32 	%p22, %r176, %r48;
	@%p22 bra 	$L__BB2_21;
$L__BB2_24:
	ld.param.f32 	%f175, [_Z7kernel2iiiiiiiifff_param_8];
	mul.lo.s32 	%r156, %r48, %r49;
	mul.lo.s32 	%r157, %r156, 3;
	cvt.rn.f32.s32 	%f173, %r157;
	div.rn.f32 	%f174, %f189, %f173;
	sqrt.rn.f32 	%f21, %f174;
	setp.gtu.f32 	%p23, %f21, %f175;
	@%p23 bra 	$L__BB2_26;
	ld.global.u64 	%rd30, [candidate_img];
	cvta.to.global.u64 	%rd31, %rd30;
	mul.wide.s32 	%rd32, %r3, 4;
	add.s64 	%rd33, %rd31, %rd32;
	st.global.f32 	[%rd33], %f21;
	ld.global.u64 	%rd34, [candidate_img];
	cvta.to.global.u64 	%rd35, %rd34;
	add.s64 	%rd36, %rd35, %rd32;
	mov.b32 	%r158, -1036779520;
	st.global.u32 	[%rd36+4], %r158;
$L__BB2_26:
	ret;

}


// ===== COMPILED SASS (sm_100) =====

	.target	sm_100

	.elftype	@"ET_EXEC"


//--------------------- .note.nv.tkinfo           --------------------------
	.section	.note.nv.tkinfo,"",@"SHT_NOTE"
	.sectionflags	@"SHF_NOTE_NV_TKINFO"
	.tkinfo
        /*0018*/ 	.word	0x00000002
        /*0030*/ 	.string	""
        /*0030*/ 	.string	"ptxas"
        /*0030*/ 	.string	"Cuda compilation tools, release 13.0, V13.0.88"
        /*0030*/ 	.string	"Build cuda_13.0.r13.0/compiler.36424714_0"
        /*0030*/ 	.string	"-arch sm_100 -m 64 "



//--------------------- .note.nv.cuinfo           --------------------------
	.section	.note.nv.cuinfo,"",@"SHT_NOTE"
	.sectionflags	@"SHF_NOTE_NV_CUINFO"
        /*0018*/ 	.short	0x0002
        /*001a*/ 	.short	0x0064
        /*001c*/ 	.short	0x0082
	.zero		2


//--------------------- .nv.info                  --------------------------
	.section	.nv.info,"",@"SHT_CUDA_INFO"
	.align	4


	//----- nvinfo : EIATTR_REGCOUNT
	.align		4
        /*0000*/ 	.byte	0x04, 0x2f
        /*0002*/ 	.short	(.L_4 - .L_3)
	.align		4
.L_3:
        /*0004*/ 	.word	index@(_Z7kernel0iiiiiiiifff)
        /*0008*/ 	.word	0x00000020


	//----- nvinfo : EIATTR_FRAME_SIZE
	.align		4
.L_4:
        /*000c*/ 	.byte	0x04, 0x11
        /*000e*/ 	.short	(.L_6 - .L_5)
	.align		4
.L_5:
        /*0010*/ 	.word	index@($__internal_7_$__cuda_sm3x_div_rn_noftz_f32_slowpath)
        /*0014*/ 	.word	0x00000000


	//----- nvinfo : EIATTR_FRAME_SIZE
	.align		4
.L_6:
        /*0018*/ 	.byte	0x04, 0x11
        /*001a*/ 	.short	(.L_8 - .L_7)
	.align		4
.L_7:
        /*001c*/ 	.word	index@($__internal_6_$__cuda_sm20_sqrt_rn_f32_slowpath)
        /*0020*/ 	.word	0x00000000


	//----- nvinfo : EIATTR_FRAME_SIZE
	.align		4
.L_8:
        /*0024*/ 	.byte	0x04, 0x11
        /*0026*/ 	.short	(.L_10 - .L_9)
	.align		4
.L_9:
        /*0028*/ 	.word	index@(_Z7kernel0iiiiiiiifff)
        /*002c*/ 	.word	0x00000000


	//----- nvinfo : EIATTR_REGCOUNT
	.align		4
.L_10:
        /*0030*/ 	.byte	0x04, 0x2f
        /*0032*/ 	.short	(.L_12 - .L_11)
	.align		4
.L_11:
        /*0034*/ 	.word	index@(_Z7kernel1iiiiiiiifff)
        /*0038*/ 	.word	0x00000028


	//----- nvinfo : EIATTR_FRAME_SIZE
	.align		4
.L_12:
        /*003c*/ 	.byte	0x04, 0x11
        /*003e*/ 	.short	(.L_14 - .L_13)
	.align		4
.L_13:
        /*0040*/ 	.word	index@($__internal_5_$__cuda_sm3x_div_rn_noftz_f32_slowpath)
        /*0044*/ 	.word	0x00000000


	//----- nvinfo : EIATTR_FRAME_SIZE
	.align		4
.L_14:
        /*0048*/ 	.byte	0x04, 0x11
        /*004a*/ 	.short	(.L_16 - .L_15)
	.align		4
.L_15:
        /*004c*/ 	.word	index@($__internal_4_$__cuda_sm20_sqrt_rn_f32_slowpath)
        /*0050*/ 	.word	0x00000000


	//----- nvinfo : EIATTR_FRAME_SIZE
	.align		4
.L_16:
        /*0054*/ 	.byte	0x04, 0x11
        /*0056*/ 	.short	(.L_18 - .L_17)
	.align		4
.L_17:
        /*0058*/ 	.word	index@($__internal_3_$__cuda_sm20_div_rn_f64_full)
        /*005c*/ 	.word	0x00000000


	//----- nvinfo : EIATTR_FRAME_SIZE
	.align		4
.L_18:
        /*0060*/ 	.byte	0x04, 0x11
        /*0062*/ 	.short	(.L_20 - .L_19)
	.align		4
.L_19:
        /*0064*/ 	.word	index@(_Z7kernel1iiiiiiiifff)
        /*0068*/ 	.word	0x00000000


	//----- nvinfo : EIATTR_REGCOUNT
	.align		4
.L_20:
        /*006c*/ 	.byte	0x04, 0x2f
        /*006e*/ 	.short	(.L_22 - .L_21)
	.align		4
.L_21:
        /*0070*/ 	.word	index@(_Z7kernel2iiiiiiiifff)
        /*0074*/ 	.word	0x00000028


	//----- nvinfo : EIATTR_FRAME_SIZE
	.align		4
.L_22:
        /*0078*/ 	.byte	0x04, 0x11
        /*007a*/ 	.short	(.L_24 - .L_23)
	.align		4
.L_23:
        /*007c*/ 	.word	index@($__internal_2_$__cuda_sm3x_div_rn_noftz_f32_slowpath)
        /*0080*/ 	.word	0x00000000


	//----- nvinfo : EIATTR_FRAME_SIZE
	.align		4
.L_24:
        /*0084*/ 	.byte	0x04, 0x11
        /*0086*/ 	.short	(.L_26 - .L_25)
	.align		4
.L_25:
        /*0088*/ 	.word	index@($__internal_1_$__cuda_sm20_sqrt_rn_f32_slowpath)
        /*008c*/ 	.word	0x00000000


	//----- nvinfo : EIATTR_FRAME_SIZE
	.align		4
.L_26:
        /*0090*/ 	.byte	0x04, 0x11
        /*0092*/ 	.short	(.L_28 - .L_27)
	.align		4
.L_27:
        /*0094*/ 	.word	index@($__internal_0_$__cuda_sm20_div_rn_f64_full)
        /*0098*/ 	.word	0x00000000


	//----- nvinfo : EIATTR_FRAME_SIZE
	.align		4
.L_28:
        /*009c*/ 	.byte	0x04, 0x11
        /*009e*/ 	.short	(.L_30 - .L_29)
	.align		4
.L_29:
        /*00a0*/ 	.word	index@(_Z7kernel2iiiiiiiifff)
        /*00a4*/ 	.word	0x00000000


	//----- nvinfo : EIATTR_MIN_STACK_SIZE
	.align		4
.L_30:
        /*00a8*/ 	.byte	0x04, 0x12
        /*00aa*/ 	.short	(.L_32 - .L_31)
	.align		4
.L_31:
        /*00ac*/ 	.word	index@(_Z7kernel2iiiiiiiifff)
        /*00b0*/ 	.word	0x00000000


	//----- nvinfo : EIATTR_MIN_STACK_SIZE
	.align		4
.L_32:
        /*00b4*/ 	.byte	0x04, 0x12
        /*00b6*/ 	.short	(.L_34 - .L_33)
	.align		4
.L_33:
        /*00b8*/ 	.word	index@(_Z7kernel1iiiiiiiifff)
        /*00bc*/ 	.word	0x00000000


	//----- nvinfo : EIATTR_MIN_STACK_SIZE
	.align		4
.L_34:
        /*00c0*/ 	.byte	0x04, 0x12
        /*00c2*/ 	.short	(.L_36 - .L_35)
	.align		4
.L_35:
        /*00c4*/ 	.word	index@(_Z7kernel0iiiiiiiifff)
        /*00c8*/ 	.word	0x00000000
.L_36:


//--------------------- .nv.compat                --------------------------
	.section	.nv.compat,"",@"SHT_CUDA_COMPAT_INFO"
	.align	4
        /*0000*/ 	.byte	0x02, 0x09, 0x00, 0x00, 0x02, 0x02, 0x01, 0x00, 0x02, 0x05, 0x05, 0x00, 0x03, 0x07, 0x01, 0x01
        /*0010*/ 	.byte	0x02, 0x03, 0x00, 0x00, 0x02, 0x06, 0x01, 0x00, 0x04, 0x0b, 0x08, 0x00, 0x01, 0x00, 0x00, 0x00
        /*0020*/ 	.byte	0x00, 0x00, 0x00, 0x00


//--------------------- .nv.info._Z7kernel2iiiiiiiifff --------------------------
	.section	.nv.info._Z7kernel2iiiiiiiifff,"",@"SHT_CUDA_INFO"
	.sectionflags	@""
	.align	4


	//----- nvinfo : EIATTR_CUDA_API_VERSION
	.align		4
        /*0000*/ 	.byte	0x04, 0x37
        /*0002*/ 	.short	(.L_38 - .L_37)
.L_37:
        /*0004*/ 	.word	0x00000082


	//----- nvinfo : EIATTR_KPARAM_INFO
	.align		4
.L_38:
        /*0008*/ 	.byte	0x04, 0x17
        /*000a*/ 	.short	(.L_40 - .L_39)
.L_39:
        /*000c*/ 	.word	0x00000000
        /*0010*/ 	.short	0x000a
        /*0012*/ 	.short	0x0028
        /*0014*/ 	.byte	0x00, 0xf0, 0x11, 0x00


	//----- nvinfo : EIATTR_KPARAM_INFO
	.align		4
.L_40:
        /*0018*/ 	.byte	0x04, 0x17
        /*001a*/ 	.short	(.L_42 - .L_41)
.L_41:
        /*001c*/ 	.word	0x00000000
        /*0020*/ 	.short	0x0009
        /*0022*/ 	.short	0x0024
        /*0024*/ 	.byte	0x00, 0xf0, 0x11, 0x00


	//----- nvinfo : EIATTR_KPARAM_INFO
	.align		4
.L_42:
        /*0028*/ 	.byte	0x04, 0x17
        /*002a*/ 	.short	(.L_44 - .L_43)
.L_43:
        /*002c*/ 	.word	0x00000000
        /*0030*/ 	.short	0x0008
        /*0032*/ 	.short	0x0020
        /*0034*/ 	.byte	0x00, 0xf0, 0x11, 0x00


	//----- nvinfo : EIATTR_KPARAM_INFO
	.align		4
.L_44:
        /*0038*/ 	.byte	0x04, 0x17
        /*003a*/ 	.short	(.L_46 - .L_45)
.L_45:
        /*003c*/ 	.word	0x00000000
        /*0040*/ 	.short	0x0007
        /*0042*/ 	.short	0x001c
        /*0044*/ 	.byte	0x00, 0xf0, 0x11, 0x00


	//----- nvinfo : EIATTR_KPARAM_INFO
	.align		4
.L_46:
        /*0048*/ 	.byte	0x04, 0x17
        /*004a*/ 	.short	(.L_48 - .L_47)
.L_47:
        /*004c*/ 	.word	0x00000000
        /*0050*/ 	.short	0x0006
        /*0052*/ 	.short	0x0018
        /*0054*/ 	.byte	0x00, 0xf0, 0x11, 0x00


	//----- nvinfo : EIATTR_KPARAM_INFO
	.align		4
.L_48:
        /*0058*/ 	.byte	0x04, 0x17
        /*005a*/ 	.short	(.L_50 - .L_49)
.L_49:
        /*005c*/ 	.word	0x00000000
        /*0060*/ 	.short	0x0005
        /*0062*/ 	.short	0x0014
        /*0064*/ 	.byte	0x00, 0xf0, 0x11, 0x00


	//----- nvinfo : EIATTR_KPARAM_INFO
	.align		4
.L_50:
        /*0068*/ 	.byte	0x04, 0x17
        /*006a*/ 	.short	(.L_52 - .L_51)
.L_51:
        /*006c*/ 	.word	0x00000000
        /*0070*/ 	.short	0x0004
        /*0072*/ 	.short	0x0010
        /*0074*/ 	.byte	0x00, 0xf0, 0x11, 0x00


	//----- nvinfo : EIATTR_KPARAM_INFO
	.align		4
.L_52:
        /*0078*/ 	.byte	0x04, 0x17
        /*007a*/ 	.short	(.L_54 - .L_53)
.L_53:
        /*007c*/ 	.word	0x00000000
        /*0080*/ 	.short	0x0003
        /*0082*/ 	.short	0x000c
        /*0084*/ 	.byte	0x00, 0xf0, 0x11, 0x00


	//----- nvinfo : EIATTR_KPARAM_INFO
	.align		4
.L_54:
        /*0088*/ 	.byte	0x04, 0x17
        /*008a*/ 	.short	(.L_56 - .L_55)
.L_55:
        /*008c*/ 	.word	0x00000000
        /*0090*/ 	.short	0x0002
        /*0092*/ 	.short	0x0008
        /*0094*/ 	.byte	0x00, 0xf0, 0x11, 0x00


	//----- nvinfo : EIATTR_KPARAM_INFO
	.align		4
.L_56:
        /*0098*/ 	.byte	0x04, 0x17
        /*009a*/ 	.short	(.L_58 - .L_57)
.L_57:
        /*009c*/ 	.word	0x00000000
        /*00a0*/ 	.short	0x0001
        /*00a2*/ 	.short	0x0004
        /*00a4*/ 	.byte	0x00, 0xf0, 0x11, 0x00


	//----- nvinfo : EIATTR_KPARAM_INFO
	.align		4
.L_58:
        /*00a8*/ 	.byte	0x04, 0x17
        /*00aa*/ 	.short	(.L_60 - .L_59)
.L_59:
        /*00ac*/ 	.word	0x00000000
        /*00b0*/ 	.short	0x0000
        /*00b2*/ 	.short	0x0000
        /*00b4*/ 	.byte	0x00, 0xf0, 0x11, 0x00


	//----- nvinfo : EIATTR_SPARSE_MMA_MASK
	.align		4
.L_60:
        /*00b8*/ 	.byte	0x03, 0x50
        /*00ba*/ 	.short	0x0000


	//----- nvinfo : EIATTR_MAXREG_COUNT
	.align		4
        /*00bc*/ 	.byte	0x03, 0x1b
        /*00be*/ 	.short	0x00ff


	//----- nvinfo : EIATTR_MERCURY_ISA_VERSION
	.align		4
        /*00c0*/ 	.byte	0x03, 0x5f
        /*00c2*/ 	.short	0x0101


	//----- nvinfo : EIATTR_VRC_CTA_INIT_COUNT
	.align		4
        /*00c4*/ 	.byte	0x02, 0x4a
	.zero		1
	.zero		1


	//----- nvinfo : EIATTR_EXIT_INSTR_OFFSETS
	.align		4
        /*00c8*/ 	.byte	0x04, 0x1c
        /*00ca*/ 	.short	(.L_62 - .L_61)


	//   ....[0]....
.L_61:
        /*00cc*/ 	.word	0x00000320


	//   ....[1]....
        /*00d0*/ 	.word	0x00001660


	//   ....[2]....
        /*00d4*/ 	.word	0x00002270


	//   ....[3]....
        /*00d8*/ 	.word	0x00002300


	//----- nvinfo : EIATTR_CRS_STACK_SIZE
	.align		4
.L_62:
        /*00dc*/ 	.byte	0x04, 0x1e
        /*00de*/ 	.short	(.L_64 - .L_63)
.L_63:
        /*00e0*/ 	.word	0x00000000


	//----- nvinfo : EIATTR_CBANK_PARAM_SIZE
	.align		4
.L_64:
        /*00e4*/ 	.byte	0x03, 0x19
        /*00e6*/ 	.short	0x002c


	//----- nvinfo : EIATTR_PARAM_CBANK
	.align		4
        /*00e8*/ 	.byte	0x04, 0x0a
        /*00ea*/ 	.short	(.L_66 - .L_65)
	.align		4
.L_65:
        /*00ec*/ 	.word	index@(.nv.constant0._Z7kernel2iiiiiiiifff)
        /*00f0*/ 	.short	0x0380
        /*00f2*/ 	.short	0x002c


	//----- nvinfo : EIATTR_SW_WAR
	.align		4
.L_66:
        /*00f4*/ 	.byte	0x04, 0x36
        /*00f6*/ 	.short	(.L_68 - .L_67)
.L_67:
        /*00f8*/ 	.word	0x00000008
.L_68:


//--------------------- .nv.info._Z7kernel1iiiiiiiifff --------------------------
	.section	.nv.info._Z7kernel1iiiiiiiifff,"",@"SHT_CUDA_INFO"
	.sectionflags	@""
	.align	4


	//----- nvinfo : EIATTR_CUDA_API_VERSION
	.align		4
        /*0000*/ 	.byte	0x04, 0x37
        /*0002*/ 	.short	(.L_70 - .L_69)
.L_69:
        /*0004*/ 	.word	0x00000082


	//----- nvinfo : EIATTR_KPARAM_INFO
	.align		4
.L_70:
        /*0008*/ 	.byte	0x04, 0x17
        /*000a*/ 	.short	(.L_72 - .L_71)
.L_71:
        /*000c*/ 	.word	0x00000000
        /*0010*/ 	.short	0x000a
        /*0012*/ 	.short	0x0028
        /*0014*/ 	.byte	0x00, 0xf0, 0x11, 0x00


	//----- nvinfo : EIATTR_KPARAM_INFO
	.align		4
.L_72:
        /*0018*/ 	.byte	0x04, 0x17
        /*001a*/ 	.short	(.L_74 - .L_73)
.L_73:
        /*001c*/ 	.word	0x00000000
        /*0020*/ 	.short	0x0009
        /*0022*/ 	.short	0x0024
        /*0024*/ 	.byte	0x00, 0xf0, 0x11, 0x00


	//----- nvinfo : EIATTR_KPARAM_INFO
	.align		4
.L_74:
        /*0028*/ 	.byte	0x04, 0x17
        /*002a*/ 	.short	(.L_76 - .L_75)
.L_75:
        /*002c*/ 	.word	0x00000000
        /*0030*/ 	.short	0x0008
        /*0032*/ 	.short	0x0020
        /*0034*/ 	.byte	0x00, 0xf0, 0x11, 0x00


	//----- nvinfo : EIATTR_KPARAM_INFO
	.align		4
.L_76:
        /*0038*/ 	.byte	0x04, 0x17
        /*003a*/ 	.short	(.L_78 - .L_77)
.L_77:
        /*003c*/ 	.word	0x00000000
        /*0040*/ 	.short	0x0007
        /*0042*/ 	.short	0x001c
        /*0044*/ 	.byte	0x00, 0xf0, 0x11, 0x00


	//----- nvinfo : EIATTR_KPARAM_INFO
	.align		4
.L_78:
        /*0048*/ 	.byte	0x04, 0x17
        /*004a*/ 	.short	(.L_80 - .L_79)
.L_79:
        /*004c*/ 	.word	0x00000000
        /*0050*/ 	.short	0x0006
        /*0052*/ 	.short	0x0018
        /*0054*/ 	.byte	0x00, 0xf0, 0x11, 0x00


	//----- nvinfo : EIATTR_KPARAM_INFO
	.align		4
.L_80:
        /*0058*/ 	.byte	0x04, 0x17
        /*005a*/ 	.short	(.L_82 - .L_81)
.L_81:
        /*005c*/ 	.word	0x00000000
        /*0060*/ 	.short	0x0005
        /*0062*/ 	.short	0x0014
        /*0064*/ 	.byte	0x00, 0xf0, 0x11, 0x00


	//----- nvinfo : EIATTR_KPARAM_INFO
	.align		4
.L_82:
        /*0068*/ 	.byte	0x04, 0x17
        /*006a*/ 	.short	(.L_84 - .L_83)
.L_83:
        /*006c*/ 	.word	0x00000000
        /*0070*/ 	.short	0x0004
        /*0072*/ 	.short	0x0010
        /*0074*/ 	.byte	0x00, 0xf0, 0x11, 0x00


	//----- nvinfo : EIATTR_KPARAM_INFO
	.align		4
.L_84:
        /*0078*/ 	.byte	0x04, 0x17
        /*007a*/ 	.short	(.L_86 - .L_85)
.L_85:
        /*007c*/ 	.word	0x00000000
        /*0080*/ 	.short	0x0003
        /*0082*/ 	.short	0x000c
        /*0084*/ 	.byte	0x00, 0xf0, 0x11, 0x00


	//----- nvinfo : EIATTR_KPARAM_INFO
	.align		4
.L_86:
        /*0088*/ 	.byte	0x04, 0x17
        /*008a*/ 	.short	(.L_88 - .L_87)
.L_87:
        /*008c*/ 	.word	0x00000000
        /*0090*/ 	.short	0x0002
        /*0092*/ 	.short	0x0008
        /*0094*/ 	.byte	0x00, 0xf0, 0x11, 0x00


	//----- nvinfo : EIATTR_KPARAM_INFO
	.align		4
.L_88:
        /*0098*/ 	.byte	0x04, 0x17
        /*009a*/ 	.short	(.L_90 - .L_89)
.L_89:
        /*009c*/ 	.word	0x00000000
        /*00a0*/ 	.short	0x0001
        /*00a2*/ 	.short	0x0004
        /*00a4*/ 	.byte	0x00, 0xf0, 0x11, 0x00


	//----- nvinfo : EIATTR_KPARAM_INFO
	.align		4
.L_90:
        /*00a8*/ 	.byte	0x04, 0x17
        /*00aa*/ 	.short	(.L_92 - .L_91)
.L_91:
        /*00ac*/ 	.word	0x00000000
        /*00b0*/ 	.short	0x0000
        /*00b2*/ 	.short	0x0000
        /*00b4*/ 	.byte	0x00, 0xf0, 0x11, 0x00


	//----- nvinfo : EIATTR_SPARSE_MMA_MASK
	.align		4
.L_92:
        /*00b8*/ 	.byte	0x03, 0x50
        /*00ba*/ 	.short	0x0000


	//----- nvinfo : EIATTR_MAXREG_COUNT
	.align		4
        /*00bc*/ 	.byte	0x03, 0x1b
        /*00be*/ 	.short	0x00ff


	//----- nvinfo : EIATTR_MERCURY_ISA_VERSION
	.align		4
        /*00c0*/ 	.byte	0x03, 0x5f
        /*00c2*/ 	.short	0x0101


	//----- nvinfo : EIATTR_VRC_CTA_INIT_COUNT
	.align		4
        /*00c4*/ 	.byte	0x02, 0x4a
	.zero		1
	.zero		1


	//----- nvinfo : EIATTR_EXIT_INSTR_OFFSETS
	.align		4
        /*00c8*/ 	.byte	0x04, 0x1c
        /*00ca*/ 	.short	(.L_94 - .L_93)


	//   ....[0]....
.L_93:
        /*00cc*/ 	.word	0x00000320


	//   ....[1]....
        /*00d0*/ 	.word	0x00001670


	//   ....[2]....
        /*00d4*/ 	.word	0x00002280


	//   ....[3]....
        /*00d8*/ 	.word	0x00002310


	//----- nvinfo : EIATTR_CRS_STACK_SIZE
	.align		4
.L_94:
        /*00dc*/ 	.byte	0x04, 0x1e
        /*00de*/ 	.short	(.L_96 - .L_95)
.L_95:
        /*00e0*/ 	.word	0x00000000


	//----- nvinfo : EIATTR_CBANK_PARAM_SIZE
	.align		4
.L_96:
        /*00e4*/ 	.byte	0x03, 0x19
        /*00e6*/ 	.short	0x002c


	//----- nvinfo : EIATTR_PARAM_CBANK
	.align		4
        /*00e8*/ 	.byte	0x04, 0x0a
        /*00ea*/ 	.short	(.L_98 - .L_97)
	.align		4
.L_97:
        /*00ec*/ 	.word	index@(.nv.constant0._Z7kernel1iiiiiiiifff)
        /*00f0*/ 	.short	0x0380
        /*00f2*/ 	.short	0x002c


	//----- nvinfo : EIATTR_SW_WAR
	.align		4
.L_98:
        /*00f4*/ 	.byte	0x04, 0x36
        /*00f6*/ 	.short	(.L_100 - .L_99)
.L_99:
        /*00f8*/ 	.word	0x00000008
.L_100:


//--------------------- .nv.info._Z7kernel0iiiiiiiifff --------------------------
	.section	.nv.info._Z7kernel0iiiiiiiifff,"",@"SHT_CUDA_INFO"
	.sectionflags	@""
	.align	4


	//----- nvinfo : EIATTR_CUDA_API_VERSION
	.align		4
        /*0000*/ 	.byte	0x04, 0x37
        /*0002*/ 	.short	(.L_102 - .L_101)
.L_101:
        /*0004*/ 	.word	0x00000082


	//----- nvinfo : EIATTR_KPARAM_INFO
	.align		4
.L_102:
        /*0008*/ 	.byte	0x04, 0x17
        /*000a*/ 	.short	(.L_104 - .L_103)
.L_103:
        /*000c*/ 	.word	0x00000000
        /*0010*/ 	.short	0x000a
        /*0012*/ 	.short	0x0028
        /*0014*/ 	.byte	0x00, 0xf0, 0x11, 0x00


	//----- nvinfo : EIATTR_KPARAM_INFO
	.align		4
.L_104:
        /*0018*/ 	.byte	0x04, 0x17
        /*001a*/ 	.short	(.L_106 - .L_105)
.L_105:
        /*001c*/ 	.word	0x00000000
        /*0020*/ 	.short	0x0009
        /*0022*/ 	.short	0x0024
        /*0024*/ 	.byte	0x00, 0xf0, 0x11, 0x00


	//----- nvinfo : EIATTR_KPARAM_INFO
	.align		4
.L_106:
        /*0028*/ 	.byte	0x04, 0x17
        /*002a*/ 	.short	(.L_108 - .L_107)
.L_107:
        /*002c*/ 	.word	0x00000000
        /*0030*/ 	.short	0x0008
        /*0032*/ 	.short	0x0020
        /*0034*/ 	.byte	0x00, 0xf0, 0x11, 0x00


	//----- nvinfo : EIATTR_KPARAM_INFO
	.align		4
.L_108:
        /*0038*/ 	.byte	0x04, 0x17
        /*003a*/ 	.short	(.L_110 - .L_109)
.L_109:
        /*003c*/ 	.word	0x00000000
        /*0040*/ 	.short	0x0007
        /*0042*/ 	.short	0x001c
        /*0044*/ 	.byte	0x00, 0xf0, 0x11, 0x00


	//----- nvinfo : EIATTR_KPARAM_INFO
	.align		4
.L_110:
        /*0048*/ 	.byte	0x04, 0x17
        /*004a*/ 	.short	(.L_112 - .L_111)
.L_111:
        /*004c*/ 	.word	0x00000000
        /*0050*/ 	.short	0x0006
        /*0052*/ 	.short	0x0018
        /*0054*/ 	.byte	0x00, 0xf0, 0x11, 0x00


	//----- nvinfo : EIATTR_KPARAM_INFO
	.align		4
.L_112:
        /*0058*/ 	.byte	0x04, 0x17
        /*005a*/ 	.short	(.L_114 - .L_113)
.L_113:
        /*005c*/ 	.word	0x00000000
        /*0060*/ 	.short	0x0005
        /*0062*/ 	.short	0x0014
        /*0064*/ 	.byte	0x00, 0xf0, 0x11, 0x00


	//----- nvinfo : EIATTR_KPARAM_INFO
	.align		4
.L_114:
        /*0068*/ 	.byte	0x04, 0x17
        /*006a*/ 	.short	(.L_116 - .L_115)
.L_115:
        /*006c*/ 	.word	0x00000000
        /*0070*/ 	.short	0x0004
        /*0072*/ 	.short	0x0010
        /*0074*/ 	.byte	0x00, 0xf0, 0x11, 0x00


	//----- nvinfo : EIATTR_KPARAM_INFO
	.align		4
.L_116:
        /*0078*/ 	.byte	0x04, 0x17
        /*007a*/ 	.short	(.L_118 - .L_117)
.L_117:
        /*007c*/ 	.word	0x00000000
        /*0080*/ 	.short	0x0003
        /*0082*/ 	.short	0x000c
        /*0084*/ 	.byte	0x00, 0xf0, 0x11, 0x00


	//----- nvinfo : EIATTR_KPARAM_INFO
	.align		4
.L_118:
        /*0088*/ 	.byte	0x04, 0x17
        /*008a*/ 	.short	(.L_120 - .L_119)
.L_119:
        /*008c*/ 	.word	0x00000000
        /*0090*/ 	.short	0x0002
        /*0092*/ 	.short	0x0008
        /*0094*/ 	.byte	0x00, 0xf0, 0x11, 0x00


	//----- nvinfo : EIATTR_KPARAM_INFO
	.align		4
.L_120:
        /*0098*/ 	.byte	0x04, 0x17
        /*009a*/ 	.short	(.L_122 - .L_121)
.L_121:
        /*009c*/ 	.word	0x00000000
        /*00a0*/ 	.short	0x0001
        /*00a2*/ 	.short	0x0004
        /*00a4*/ 	.byte	0x00, 0xf0, 0x11, 0x00


	//----- nvinfo : EIATTR_KPARAM_INFO
	.align		4
.L_122:
        /*00a8*/ 	.byte	0x04, 0x17
        /*00aa*/ 	.short	(.L_124 - .L_123)
.L_123:
        /*00ac*/ 	.word	0x00000000
        /*00b0*/ 	.short	0x0000
        /*00b2*/ 	.short	0x0000
        /*00b4*/ 	.byte	0x00, 0xf0, 0x11, 0x00


	//----- nvinfo : EIATTR_SPARSE_MMA_MASK
	.align		4
.L_124:
        /*00b8*/ 	.byte	0x03, 0x50
        /*00ba*/ 	.short	0x0000


	//----- nvinfo : EIATTR_MAXREG_COUNT
	.align		4
        /*00bc*/ 	.byte	0x03, 0x1b
        /*00be*/ 	.short	0x00ff


	//----- nvinfo : EIATTR_MERCURY_ISA_VERSION
	.align		4
        /*00c0*/ 	.byte	0x03, 0x5f
        /*00c2*/ 	.short	0x0101


	//----- nvinfo : EIATTR_VRC_CTA_INIT_COUNT
	.align		4
        /*00c4*/ 	.byte	0x02, 0x4a
	.zero		1
	.zero		1


	//----- nvinfo : EIATTR_EXIT_INSTR_OFFSETS
	.align		4
        /*00c8*/ 	.byte	0x04, 0x1c
        /*00ca*/ 	.short	(.L_126 - .L_125)


	//   ....[0]....
.L_125:
        /*00cc*/ 	.word	0x00000320


	//   ....[1]....
        /*00d0*/ 	.word	0x00001190


	//   ....[2]....
        /*00d4*/ 	.word	0x00001db0


	//   ....[3]....
        /*00d8*/ 	.word	0x00001e30


	//----- nvinfo : EIATTR_CRS_STACK_SIZE
	.align		4
.L_126:
        /*00dc*/ 	.byte	0x04, 0x1e
        /*00de*/ 	.short	(.L_128 - .L_127)
.L_127:
        /*00e0*/ 	.word	0x00000000


	//----- nvinfo : EIATTR_CBANK_PARAM_SIZE
	.align		4
.L_128:
        /*00e4*/ 	.byte	0x03, 0x19
        /*00e6*/ 	.short	0x002c


	//----- nvinfo : EIATTR_PARAM_CBANK
	.align		4
        /*00e8*/ 	.byte	0x04, 0x0a
        /*00ea*/ 	.short	(.L_130 - .L_129)
	.align		4
.L_129:
        /*00ec*/ 	.word	index@(.nv.constant0._Z7kernel0iiiiiiiifff)
        /*00f0*/ 	.short	0x0380
        /*00f2*/ 	.short	0x002c


	//----- nvinfo : EIATTR_SW_WAR
	.align		4
.L_130:
        /*00f4*/ 	.byte	0x04, 0x36
        /*00f6*/ 	.short	(.L_132 - .L_131)
.L_131:
        /*00f8*/ 	.word	0x00000008
.L_132:


//--------------------- .nv.callgraph             --------------------------
	.section	.nv.callgraph,"",@"SHT_CUDA_CALLGRAPH"
	.align	4
	.sectionentsize	8
	.align		4
        /*0000*/ 	.word	0x00000000
	.align		4
        /*0004*/ 	.word	0xffffffff
	.align		4
        /*0008*/ 	.word	0x00000000
	.align		4
        /*000c*/ 	.word	0xfffffffe
	.align		4
        /*0010*/ 	.word	0x00000000
	.align		4
        /*0014*/ 	.word	0xfffffffd
	.align		4
        /*0018*/ 	.word	0x00000000
	.align		4
        /*001c*/ 	.word	0xfffffffc


//--------------------- .nv.constant4             --------------------------
	.section	.nv.constant4,"a",@progbits
	.align	8
	.align		8
.nv.constant4:
        /*0000*/ 	.dword	data_img
	.align		8
        /*0008*/ 	.dword	query_img
	.align		8
        /*0010*/ 	.dword	candidate_img


//--------------------- .text._Z7kernel2iiiiiiiifff --------------------------
	.section	.text._Z7kernel2iiiiiiiifff,"ax",@progbits
	.align	128
        .global         _Z7kernel2iiiiiiiifff
        .type           _Z7kernel2iiiiiiiifff,@function
        .size           _Z7kernel2iiiiiiiifff,(.L_x_130 - _Z7kernel2iiiiiiiifff)
        .other          _Z7kernel2iiiiiiiifff,@"STO_CUDA_ENTRY STV_DEFAULT"
_Z7kernel2iiiiiiiifff:
.text._Z7kernel2iiiiiiiifff:
[----:B------:R-:W-:Y:S08]  /*0000*/  LDC R1, c[0x0][0x37c] ;  /* 0x0000df00ff017b82 */ /* 0x000ff00000000800 */
[----:B------:R-:W0:Y:S01]  /*0010*/  LDC.64 R2, c[0x4][0x10] ;  /* 0x01000400ff027b82 */ /* 0x000e220000000a00 */
[----:B------:R-:W0:Y:S07]  /*0020*/  LDCU.64 UR14, c[0x0][0x358] ;  /* 0x00006b00ff0e77ac */ /* 0x000e2e0008000a00 */
[----:B------:R-:W1:Y:S01]  /*0030*/  LDC R15, c[0x0][0x394] ;  /* 0x0000e500ff0f7b82 */ /* 0x000e620000000800 */
[----:B0-----:R-:W2:Y:S01]  /*0040*/  LDG.E.64 R6, desc[UR14][R2.64] ;  /* 0x0000000e02067981 */ /* 0x001ea2000c1e1b00 */
[----:B------:R-:W0:Y:S06]  /*0050*/  LDCU UR5, c[0x0][0x360] ;  /* 0x00006c00ff0577ac */ /* 0x000e2c0008000800 */
[----:B------:R-:W3:Y:S01]  /*0060*/  S2UR UR4, SR_CTAID.X ;  /* 0x00000000000479c3 */ /* 0x000ee20000002500 */
[----:B------:R-:W3:Y:S01]  /*0070*/  S2R R9, SR_TID.Y ;  /* 0x0000000000097919 */ /* 0x000ee20000002200 */
[----:B-1----:R-:W-:Y:S01]  /*0080*/  IABS R13, R15 ;  /* 0x0000000f000d7213 */ /* 0x002fe20000000000 */
[----:B------:R-:W0:Y:S05]  /*0090*/  S2R R11, SR_TID.X ;  /* 0x00000000000b7919 */ /* 0x000e2a0000002100 */
[----:B------:R-:W3:Y:S01]  /*00a0*/  LDC R0, c[0x0][0x364] ;  /* 0x0000d900ff007b82 */ /* 0x000ee20000000800 */
[----:B------:R-:W1:Y:S08]  /*00b0*/  I2F.RP R8, R13 ;  /* 0x0000000d00087306 */ /* 0x000e700000209400 */
[----:B-1----:R-:W1:Y:S01]  /*00c0*/  MUFU.RCP R8, R8 ;  /* 0x0000000800087308 */ /* 0x002e620000001000 */
[----:B---3--:R-:W-:-:S04]  /*00d0*/  IMAD R0, R0, UR4, R9 ;  /* 0x0000000400007c24 */ /* 0x008fc8000f8e0209 */
[----:B0-----:R-:W-:Y:S01]  /*00e0*/  IMAD R0, R0, UR5, R11 ;  /* 0x0000000500007c24 */ /* 0x001fe2000f8e020b */
[----:B------:R-:W0:Y:S01]  /*00f0*/  LDCU.128 UR4, c[0x0][0x380] ;  /* 0x00007000ff0477ac */ /* 0x000e220008000c00 */
[----:B-1----:R-:W-:-:S03]  /*0100*/  VIADD R4, R8, 0xffffffe ;  /* 0x0ffffffe08047836 */ /* 0x002fc60000000000 */
[----:B------:R-:W-:Y:S01]  /*0110*/  IABS R8, R0 ;  /* 0x0000000000087213 */ /* 0x000fe20000000000 */
[----:B------:R1:W3:Y:S02]  /*0120*/  F2I.FTZ.U32.TRUNC.NTZ R5, R4 ;  /* 0x0000000400057305 */ /* 0x0002e4000021f000 */
[----:B-1----:R-:W-:Y:S02]  /*0130*/  IMAD.MOV.U32 R4, RZ, RZ, RZ ;  /* 0x000000ffff047224 */ /* 0x002fe400078e00ff */
[----:B---3--:R-:W-:-:S04]  /*0140*/  IMAD.MOV R10, RZ, RZ, -R5 ;  /* 0x000000ffff0a7224 */ /* 0x008fc800078e0a05 */
[----:B------:R-:W-:-:S04]  /*0150*/  IMAD R9, R10, R13, RZ ;  /* 0x0000000d0a097224 */ /* 0x000fc800078e02ff */
[----:B------:R-:W-:-:S06]  /*0160*/  IMAD.HI.U32 R5, R5, R9, R4 ;  /* 0x0000000905057227 */ /* 0x000fcc00078e0004 */
[----:B------:R-:W-:-:S05]  /*0170*/  IMAD.HI.U32 R22, R5, R8, RZ ;  /* 0x0000000805167227 */ /* 0x000fca00078e00ff */
[----:B------:R-:W-:-:S05]  /*0180*/  IADD3 R4, PT, PT, -R22, RZ, RZ ;  /* 0x000000ff16047210 */ /* 0x000fca0007ffe1ff */
[----:B------:R-:W-:-:S05]  /*0190*/  IMAD R4, R13, R4, R8 ;  /* 0x000000040d047224 */ /* 0x000fca00078e0208 */
[----:B------:R-:W-:-:S13]  /*01a0*/  ISETP.GT.U32.AND P1, PT, R13, R4, PT ;  /* 0x000000040d00720c */ /* 0x000fda0003f24070 */
[----:B------:R-:W-:Y:S02]  /*01b0*/  @!P1 IMAD.IADD R4, R4, 0x1, -R13 ;  /* 0x0000000104049824 */ /* 0x000fe400078e0a0d */
[----:B------:R-:W-:Y:S01]  /*01c0*/  @!P1 VIADD R22, R22, 0x1 ;  /* 0x0000000116169836 */ /* 0x000fe20000000000 */
[----:B------:R-:W-:Y:S02]  /*01d0*/  ISETP.NE.AND P1, PT, R15, RZ, PT ;  /* 0x000000ff0f00720c */ /* 0x000fe40003f25270 */
[----:B------:R-:W-:Y:S02]  /*01e0*/  ISETP.GE.U32.AND P0, PT, R4, R13, PT ;  /* 0x0000000d0400720c */ /* 0x000fe40003f06070 */
[----:B------:R-:W-:-:S04]  /*01f0*/  LOP3.LUT R4, R0, R15, RZ, 0x3c, !PT ;  /* 0x0000000f00047212 */ /* 0x000fc800078e3cff */
[----:B------:R-:W-:-:S07]  /*0200*/  ISETP.GE.AND P2, PT, R4, RZ, PT ;  /* 0x000000ff0400720c */ /* 0x000fce0003f46270 */
[----:B------:R-:W-:-:S06]  /*0210*/  @P0 VIADD R22, R22, 0x1 ;  /* 0x0000000116160836 */ /* 0x000fcc0000000000 */
[----:B------:R-:W-:Y:S02]  /*0220*/  @!P2 IADD3 R22, PT, PT, -R22, RZ, RZ ;  /* 0x000000ff1616a210 */ /* 0x000fe40007ffe1ff */
[----:B------:R-:W-:-:S05]  /*0230*/  @!P1 LOP3.LUT R22, RZ, R15, RZ, 0x33, !PT ;  /* 0x0000000fff169212 */ /* 0x000fca00078e33ff */
[----:B------:R-:W-:-:S04]  /*0240*/  IMAD R5, R22, R15, RZ ;  /* 0x0000000f16057224 */ /* 0x000fc800078e02ff */
[----:B------:R-:W-:-:S04]  /*0250*/  IMAD.IADD R18, R0, 0x1, -R5 ;  /* 0x0000000100127824 */ /* 0x000fc800078e0a05 */
[----:B------:R-:W-:Y:S02]  /*0260*/  IMAD.IADD R4, R5, 0x1, R18 ;  /* 0x0000000105047824 */ /* 0x000fe400078e0212 */
[----:B------:R-:W-:Y:S02]  /*0270*/  HFMA2 R5, -RZ, RZ, -1.875, 0 ;  /* 0xbf800000ff057431 */ /* 0x000fe400000001ff */
[----:B------:R-:W-:-:S04]  /*0280*/  IMAD.SHL.U32 R4, R4, 0x2, RZ ;  /* 0x0000000204047824 */ /* 0x000fc800078e00ff */
[----:B--2---:R-:W-:-:S05]  /*0290*/  IMAD.WIDE R6, R4, 0x4, R6 ;  /* 0x0000000404067825 */ /* 0x004fca00078e0206 */
[----:B------:R1:W-:Y:S04]  /*02a0*/  STG.E desc[UR14][R6.64], R5 ;  /* 0x0000000506007986 */ /* 0x0003e8000c10190e */
[----:B------:R-:W2:Y:S01]  /*02b0*/  LDG.E.64 R2, desc[UR14][R2.64] ;  /* 0x0000000e02027981 */ /* 0x000ea2000c1e1b00 */
[----:B0-----:R-:W-:-:S04]  /*02c0*/  ISETP.GE.AND P0, PT, R18, UR6, PT ;  /* 0x0000000612007c0c */ /* 0x001fc8000bf06270 */
[----:B------:R-:W-:-:S04]  /*02d0*/  ISETP.LT.OR P0, PT, R22, UR4, !P0 ;  /* 0x0000000416007c0c */ /* 0x000fc8000c701670 */
[----:B------:R-:W-:-:S04]  /*02e0*/  ISETP.GE.OR P0, PT, R22, UR5, P0 ;  /* 0x0000000516007c0c */ /* 0x000fc80008706670 */
[----:B------:R-:W-:Y:S01]  /*02f0*/  ISETP.GE.OR P0, PT, R18, UR7, P0 ;  /* 0x0000000712007c0c */ /* 0x000fe20008706670 */
[----:B--2---:R-:W-:-:S05]  /*0300*/  IMAD.WIDE R8, R4, 0x4, R2 ;  /* 0x0000000404087825 */ /* 0x004fca00078e0202 */
[----:B------:R1:W-:Y:S07]  /*0310*/  STG.E desc[UR14][R8.64+0x4], R5 ;  /* 0x0000040508007986 */ /* 0x0003ee000c10190e */
[----:B------:R-:W-:Y:S05]  /*0320*/  @P0 EXIT ;  /* 0x000000000000094d */ /* 0x000fea0003800000 */
[----:B------:R-:W0:Y:S01]  /*0330*/  MUFU.RCP64H R3, 1.4142131805419921875 ;  /* 0x3ff6a09e00037908 */ /* 0x000e220000001800 */
[----:B-1----:R-:W-:Y:S01]  /*0340*/  IMAD.MOV.U32 R8, RZ, RZ, 0x667f3bcd ;  /* 0x667f3bcdff087424 */ /* 0x002fe200078e00ff */
[----:B------:R-:W1:Y:S01]  /*0350*/  LDCU UR4, c[0x0][0x39c] ;  /* 0x00007380ff0477ac */ /* 0x000e620008000800 */
[----:B------:R-:W-:Y:S02]  /*0360*/  IMAD.MOV.U32 R9, RZ, RZ, 0x3ff6a09e ;  /* 0x3ff6a09eff097424 */ /* 0x000fe400078e00ff */
[----:B------:R-:W-:-:S03]  /*0370*/  IMAD.MOV.U32 R2, RZ, RZ, 0x1 ;  /* 0x00000001ff027424 */ /* 0x000fc600078e00ff */
[----:B------:R-:W-:Y:S03]  /*0380*/  I2F.F64 R22, R22 ;  /* 0x0000001600167312 */ /* 0x000fe60000201c00 */
[----:B0-----:R-:W-:-:S05]  /*0390*/  DFMA R6, R2, -R8, 1 ;  /* 0x3ff000000206742b */ /* 0x001fca0000000808 */
[----:B-1----:R-:W0:Y:S03]  /*03a0*/  I2F.F64 R24, UR4 ;  /* 0x0000000400187d12 */ /* 0x002e260008201c00 */
[----:B------:R-:W-:-:S08]  /*03b0*/  DFMA R6, R6, R6, R6 ;  /* 0x000000060606722b */ /* 0x000fd00000000006 */
[----:B------:R-:W-:Y:S01]  /*03c0*/  DFMA R6, R2, R6, R2 ;  /* 0x000000060206722b */ /* 0x000fe20000000002 */
[----:B0-----:R-:W-:-:S07]  /*03d0*/  FSETP.GEU.AND P1, PT, |R25|, 6.5827683646048100446e-37, PT ;  /* 0x036000001900780b */ /* 0x001fce0003f2e200 */
[----:B------:R-:W-:-:S08]  /*03e0*/  DFMA R2, R6, -R8, 1 ;  /* 0x3ff000000602742b */ /* 0x000fd00000000808 */
[----:B------:R-:W-:-:S08]  /*03f0*/  DFMA R2, R6, R2, R6 ;  /* 0x000000020602722b */ /* 0x000fd00000000006 */
[----:B------:R-:W-:-:S08]  /*0400*/  DMUL R12, R24, R2 ;  /* 0x00000002180c7228 */ /* 0x000fd00000000000 */
[----:B------:R-:W-:-:S08]  /*0410*/  DFMA R6, R12, -R8, R24 ;  /* 0x800000080c06722b */ /* 0x000fd00000000018 */
[----:B------:R-:W-:Y:S01]  /*0420*/  DFMA R12, R2, R6, R12 ;  /* 0x00000006020c722b */ /* 0x000fe2000000000c */
[----:B------:R-:W-:-:S09]  /*0430*/  IMAD.MOV.U32 R3, RZ, RZ, 0x3ff6a09e ;  /* 0x3ff6a09eff037424 */ /* 0x000fd200078e00ff */
[----:B------:R-:W-:-:S05]  /*0440*/  FFMA R0, RZ, 1.9267766475677490234, R13 ;  /* 0x3ff6a09eff007823 */ /* 0x000fca000000000d */
[----:B------:R-:W-:Y:S02]  /*0450*/  FSETP.GT.AND P0, PT, |R0|, 1.469367938527859385e-39, PT ;  /* 0x001000000000780b */ /* 0x000fe40003f04200 */
[----:B------:R-:W-:-:S11]  /*0460*/  MOV R0, 0x667f3bcd ;  /* 0x667f3bcd00007802 */ /* 0x000fd60000000f00 */
[----:B------:R-:W-:Y:S05]  /*0470*/  @P0 BRA P1, `(.L_x_0) ;  /* 0x0000000000100947 */ /* 0x000fea0000800000 */
[----:B------:R-:W-:-:S07]  /*0480*/  MOV R6, 0x4a0 ;  /* 0x000004a000067802 */ /* 0x000fce0000000f00 */
[----:B------:R-:W-:Y:S05]  /*0490*/  CALL.REL.NOINC `($__internal_0_$__cuda_sm20_div_rn_f64_full) ;  /* 0x0000001c009c7944 */ /* 0x000fea0003c00000 */
[----:B------:R-:W-:Y:S02]  /*04a0*/  IMAD.MOV.U32 R12, RZ, RZ, R28 ;  /* 0x000000ffff0c7224 */ /* 0x000fe400078e001c */
[----:B------:R-:W-:-:S07]  /*04b0*/  IMAD.MOV.U32 R13, RZ, RZ, R29 ;  /* 0x000000ffff0d7224 */ /* 0x000fce00078e001d */
.L_x_0:
[----:B------:R-:W0:Y:S01]  /*04c0*/  MUFU.RCP64H R7, 1.4142131805419921875 ;  /* 0x3ff6a09e00077908 */ /* 0x000e220000001800 */
[----:B------:R-:W-:Y:S01]  /*04d0*/  MOV R8, 0x667f3bcd ;  /* 0x667f3bcd00087802 */ /* 0x000fe20000000f00 */
[----:B------:R-:W-:Y:S01]  /*04e0*/  IMAD.MOV.U32 R9, RZ, RZ, 0x3ff6a09e ;  /* 0x3ff6a09eff097424 */ /* 0x000fe200078e00ff */
[----:B------:R-:W1:Y:S01]  /*04f0*/  LDCU UR4, c[0x0][0x398] ;  /* 0x00007300ff0477ac */ /* 0x000e620008000800 */
[----:B------:R-:W-:-:S04]  /*0500*/  IMAD.MOV.U32 R6, RZ, RZ, 0x1 ;  /* 0x00000001ff067424 */ /* 0x000fc800078e00ff */
[----:B------:R-:W-:Y:S02]  /*0510*/  FRND.F64.FLOOR R12, R12 ;  /* 0x0000000c000c7313 */ /* 0x000fe40000305800 */
[----:B0-----:R-:W-:-:S06]  /*0520*/  DFMA R10, R6, -R8, 1 ;  /* 0x3ff00000060a742b */ /* 0x001fcc0000000808 */
[----:B-1----:R-:W0:Y:S02]  /*0530*/  I2F.F64 R24, UR4 ;  /* 0x0000000400187d12 */ /* 0x002e240008201c00 */
[----:B------:R-:W-:-:S08]  /*0540*/  DFMA R10, R10, R10, R10 ;  /* 0x0000000a0a0a722b */ /* 0x000fd0000000000a */
[----:B------:R-:W-:Y:S01]  /*0550*/  DFMA R10, R6, R10, R6 ;  /* 0x0000000a060a722b */ /* 0x000fe20000000006 */
[----:B0-----:R-:W-:-:S07]  /*0560*/  FSETP.GEU.AND P1, PT, |R25|, 6.5827683646048100446e-37, PT ;  /* 0x036000001900780b */ /* 0x001fce0003f2e200 */
[----:B------:R-:W-:-:S08]  /*0570*/  DFMA R6, R10, -R8, 1 ;  /* 0x3ff000000a06742b */ /* 0x000fd00000000808 */
[----:B------:R-:W-:-:S08]  /*0580*/  DFMA R10, R10, R6, R10 ;  /* 0x000000060a0a722b */ /* 0x000fd0000000000a */
[----:B------:R-:W-:-:S08]  /*0590*/  DMUL R6, R10, R24 ;  /* 0x000000180a067228 */ /* 0x000fd00000000000 */
[----:B------:R-:W-:-:S08]  /*05a0*/  DFMA R8, R6, -R8, R24 ;  /* 0x800000080608722b */ /* 0x000fd00000000018 */
[----:B------:R-:W-:Y:S02]  /*05b0*/  DFMA R6, R10, R8, R6 ;  /* 0x000000080a06722b */ /* 0x000fe40000000006 */
[----:B------:R-:W-:-:S06]  /*05c0*/  DADD R8, R22, -R12 ;  /* 0x0000000016087229 */ /* 0x000fcc000000080c */
[----:B------:R0:W1:Y:S02]  /*05d0*/  F2I.F64.TRUNC R2, R8 ;  /* 0x0000000800027311 */ /* 0x000064000030d100 */
[----:B------:R-:W-:-:S05]  /*05e0*/  FFMA R5, RZ, 1.9267766475677490234, R7 ;  /* 0x3ff6a09eff057823 */ /* 0x000fca0000000007 */
[----:B------:R-:W-:-:S13]  /*05f0*/  FSETP.GT.AND P0, PT, |R5|, 1.469367938527859385e-39, PT ;  /* 0x001000000500780b */ /* 0x000fda0003f04200 */
[----:B01----:R-:W-:Y:S05]  /*0600*/  @P0 BRA P1, `(.L_x_1) ;  /* 0x0000000000100947 */ /* 0x003fea0000800000 */
[----:B------:R-:W-:-:S07]  /*0610*/  MOV R6, 0x630 ;  /* 0x0000063000067802 */ /* 0x000fce0000000f00 */
[----:B------:R-:W-:Y:S05]  /*0620*/  CALL.REL.NOINC `($__internal_0_$__cuda_sm20_div_rn_f64_full) ;  /* 0x0000001c00387944 */ /* 0x000fea0003c00000 */
[----:B------:R-:W-:Y:S01]  /*0630*/  IMAD.MOV.U32 R6, RZ, RZ, R28 ;  /* 0x000000ffff067224 */ /* 0x000fe200078e001c */
[----:B------:R-:W-:-:S07]  /*0640*/  MOV R7, R29 ;  /* 0x0000001d00077202 */ /* 0x000fce0000000f00 */
.L_x_1:
[----:B------:R-:W0:Y:S01]  /*0650*/  FRND.F64.FLOOR R6, R6 ;  /* 0x0000000600067313 */ /* 0x000e220000305800 */
[----:B------:R-:W-:Y:S02]  /*0660*/  IMAD.MOV.U32 R19, RZ, RZ, RZ ;  /* 0x000000ffff137224 */ /* 0x000fe400078e00ff */
[----:B------:R-:W-:Y:S01]  /*0670*/  IMAD.MOV.U32 R5, RZ, RZ, RZ ;  /* 0x000000ffff057224 */ /* 0x000fe200078e00ff */
[----:B0-----:R-:W-:-:S08]  /*0680*/  DADD R12, R12, R6 ;  /* 0x000000000c0c7229 */ /* 0x001fd00000000006 */
[----:B------:R-:W-:-:S10]  /*0690*/  DADD R12, R12, 1 ;  /* 0x3ff000000c0c7429 */ /* 0x000fd40000000000 */
[----:B------:R-:W0:Y:S02]  /*06a0*/  F2I.F64.TRUNC R13, R12 ;  /* 0x0000000c000d7311 */ /* 0x000e24000030d100 */
[----:B0-----:R-:W-:-:S13]  /*06b0*/  ISETP.GE.AND P0, PT, R13, 0x1, PT ;  /* 0x000000010d00780c */ /* 0x001fda0003f06270 */
[----:B------:R-:W-:Y:S05]  /*06c0*/  @!P0 BRA `(.L_x_2) ;  /* 0x0000000c009c8947 */ /* 0x000fea0003800000 */
[----:B------:R-:W0:Y:S01]  /*06d0*/  MUFU.RCP64H R7, 1.4142131805419921875 ;  /* 0x3ff6a09e00077908 */ /* 0x000e220000001800 */
[----:B------:R-:W-:Y:S01]  /*06e0*/  IMAD.MOV.U32 R8, RZ, RZ, 0x667f3bcd ;  /* 0x667f3bcdff087424 */ /* 0x000fe200078e00ff */
[----:B------:R-:W-:Y:S01]  /*06f0*/  MOV R9, 0x3ff6a09e ;  /* 0x3ff6a09e00097802 */ /* 0x000fe20000000f00 */
[----:B------:R-:W-:Y:S01]  /*0700*/  IMAD.MOV.U32 R6, RZ, RZ, 0x1 ;  /* 0x00000001ff067424 */ /* 0x000fe200078e00ff */
[----:B------:R-:W1:Y:S05]  /*0710*/  LDCU.64 UR4, c[0x0][0x398] ;  /* 0x00007300ff0477ac */ /* 0x000e6a0008000a00 */
[----:B0-----:R-:W-:Y:S01]  /*0720*/  DFMA R10, R6, -R8, 1 ;  /* 0x3ff00000060a742b */ /* 0x001fe20000000808 */
[----:B-1----:R-:W-:-:S07]  /*0730*/  UIADD3 UR4, UPT, UPT, UR5, UR4, URZ ;  /* 0x0000000405047290 */ /* 0x002fce000fffe0ff */
[----:B------:R-:W-:Y:S02]  /*0740*/  DFMA R10, R10, R10, R10 ;  /* 0x0000000a0a0a722b */ /* 0x000fe4000000000a */
[----:B------:R-:W0:Y:S06]  /*0750*/  I2F.F64 R24, UR4 ;  /* 0x0000000400187d12 */ /* 0x000e2c0008201c00 */
[----:B------:R-:W-:-:S08]  /*0760*/  DFMA R10, R6, R10, R6 ;  /* 0x0000000a060a722b */ /* 0x000fd00000000006 */
[----:B------:R-:W-:Y:S01]  /*0770*/  DFMA R6, R10, -R8, 1 ;  /* 0x3ff000000a06742b */ /* 0x000fe20000000808 */
[----:B0-----:R-:W-:-:S07]  /*0780*/  FSETP.GEU.AND P1, PT, |R25|, 6.5827683646048100446e-37, PT ;  /* 0x036000001900780b */ /* 0x001fce0003f2e200 */
[----:B------:R-:W-:-:S08]  /*0790*/  DFMA R10, R10, R6, R10 ;  /* 0x000000060a0a722b */ /* 0x000fd0000000000a */
[----:B------:R-:W-:-:S08]  /*07a0*/  DMUL R6, R10, R24 ;  /* 0x000000180a067228 */ /* 0x000fd00000000000 */
[----:B------:R-:W-:-:S08]  /*07b0*/  DFMA R8, R6, -R8, R24 ;  /* 0x800000080608722b */ /* 0x000fd00000000018 */
[----:B------:R-:W-:-:S10]  /*07c0*/  DFMA R6, R10, R8, R6 ;  /* 0x000000080a06722b */ /* 0x000fd40000000006 */
[----:B------:R-:W-:-:S05]  /*07d0*/  FFMA R5, RZ, 1.9267766475677490234, R7 ;  /* 0x3ff6a09eff057823 */ /* 0x000fca0000000007 */
[----:B------:R-:W-:-:S13]  /*07e0*/  FSETP.GT.AND P0, PT, |R5|, 1.469367938527859385e-39, PT ;  /* 0x001000000500780b */ /* 0x000fda0003f04200 */
[----:B------:R-:W-:Y:S05]  /*07f0*/  @P0 BRA P1, `(.L_x_3) ;  /* 0x0000000000100947 */ /* 0x000fea0000800000 */
[----:B------:R-:W-:-:S07]  /*0800*/  MOV R6, 0x820 ;  /* 0x0000082000067802 */ /* 0x000fce0000000f00 */
[----:B------:R-:W-:Y:S05]  /*0810*/  CALL.REL.NOINC `($__internal_0_$__cuda_sm20_div_rn_f64_full) ;  /* 0x0000001800bc7944 */ /* 0x000fea0003c00000 */
[----:B------:R-:W-:Y:S02]  /*0820*/  IMAD.MOV.U32 R6, RZ, RZ, R28 ;  /* 0x000000ffff067224 */ /* 0x000fe400078e001c */
[----:B------:R-:W-:-:S07]  /*0830*/  IMAD.MOV.U32 R7, RZ, RZ, R29 ;  /* 0x000000ffff077224 */ /* 0x000fce00078e001d */
.L_x_3:
[----:B------:R-:W0:Y:S01]  /*0840*/  LDC.64 R8, c[0x4][RZ] ;  /* 0x01000000ff087b82 */ /* 0x000e220000000a00 */
[----:B------:R-:W1:Y:S01]  /*0850*/  FRND.F64.FLOOR R6, R6 ;  /* 0x0000000600067313 */ /* 0x000e620000305800 */
[C---:B------:R-:W-:Y:S01]  /*0860*/  IADD3 R5, PT, PT, R18.reuse, 0x1, RZ ;  /* 0x0000000112057810 */ /* 0x040fe20007ffe0ff */
[----:B------:R-:W2:Y:S01]  /*0870*/  LDCU UR4, c[0x0][0x394] ;  /* 0x00007280ff0477ac */ /* 0x000ea20008000800 */
[----:B0-----:R-:W5:Y:S01]  /*0880*/  LDG.E.64 R8, desc[UR14][R8.64] ;  /* 0x0000000e08087981 */ /* 0x001f62000c1e1b00 */
[----:B-1----:R-:W-:Y:S01]  /*0890*/  DADD R16, R6, 1 ;  /* 0x3ff0000006107429 */ /* 0x002fe20000000000 */
[----:B------:R-:W-:Y:S01]  /*08a0*/  BSSY.RECONVERGENT B0, `(.L_x_4) ;  /* 0x00000c8000007945 */ /* 0x000fe20003800200 */
[----:B------:R-:W-:Y:S02]  /*08b0*/  IMAD.MOV.U32 R19, RZ, RZ, RZ ;  /* 0x000000ffff137224 */ /* 0x000fe400078e00ff */
[----:B------:R-:W-:Y:S02]  /*08c0*/  IMAD.MOV.U32 R14, RZ, RZ, RZ ;  /* 0x000000ffff0e7224 */ /* 0x000fe400078e00ff */
[----:B------:R-:W0:Y:S02]  /*08d0*/  F2I.F64.TRUNC R11, R16 ;  /* 0x00000010000b7311 */ /* 0x000e24000030d100 */
[----:B0-----:R-:W-:-:S05]  /*08e0*/  VIADDMNMX R15, R18, R11, R5, !PT ;  /* 0x0000000b120f7246 */ /* 0x001fca0007800105 */
[----:B------:R-:W-:Y:S02]  /*08f0*/  IMAD.IADD R10, R15, 0x1, -R18 ;  /* 0x000000010f0a7824 */ /* 0x000fe400078e0a12 */
[----:B------:R-:W-:-:S03]  /*0900*/  IMAD.IADD R15, R18, 0x1, -R15 ;  /* 0x00000001120f7824 */ /* 0x000fc600078e0a0f */
[----:B------:R-:W-:Y:S02]  /*0910*/  LOP3.LUT R5, R10, 0x7, RZ, 0xc0, !PT ;  /* 0x000000070a057812 */ /* 0x000fe400078ec0ff */
[----:B------:R-:W-:Y:S02]  /*0920*/  ISETP.GT.U32.AND P1, PT, R15, -0x8, PT ;  /* 0xfffffff80f00780c */ /* 0x000fe40003f24070 */
[----:B------:R-:W-:Y:S01]  /*0930*/  IADD3 R15, PT, PT, R2, R13, RZ ;  /* 0x0000000d020f7210 */ /* 0x000fe20007ffe0ff */
[----:B------:R-:W-:Y:S01]  /*0940*/  VIADD R12, R5, 0xffffffff ;  /* 0xffffffff050c7836 */ /* 0x000fe20000000000 */
[----:B------:R-:W-:-:S04]  /*0950*/  LOP3.LUT R29, R10, 0x3, RZ, 0xc0, !PT ;  /* 0x000000030a1d7812 */ /* 0x000fc800078ec0ff */
[----:B------:R-:W-:Y:S02]  /*0960*/  ISETP.GE.U32.AND P0, PT, R12, 0x3, PT ;  /* 0x000000030c00780c */ /* 0x000fe40003f06070 */
[----:B--2---:R-:W-:-:S11]  /*0970*/  LOP3.LUT R12, R10, 0xfffffff8, RZ, 0xc0, !PT ;  /* 0xfffffff80a0c7812 */ /* 0x004fd600078ec0ff */
.L_x_14:
[----:B------:R-:W-:-:S13]  /*0980*/  ISETP.GE.AND P2, PT, R11, 0x1, PT ;  /* 0x000000010b00780c */ /* 0x000fda0003f46270 */
[----:B------:R-:W-:Y:S05]  /*0990*/  @!P2 BRA `(.L_x_5) ;  /* 0x0000000800d4a947 */ /* 0x000fea0003800000 */
[----:B------:R-:W-:Y:S01]  /*09a0*/  BSSY.RECONVERGENT B1, `(.L_x_6) ;  /* 0x0000056000017945 */ /* 0x000fe20003800200 */
[----:B------:R-:W-:Y:S01]  /*09b0*/  ISETP.NE.AND P3, PT, R5, RZ, PT ;  /* 0x000000ff0500720c */ /* 0x000fe20003f65270 */
[----:B------:R-:W-:Y:S02]  /*09c0*/  IMAD.MOV.U32 R13, RZ, RZ, R18 ;  /* 0x000000ffff0d7224 */ /* 0x000fe400078e0012 */
[----:B------:R-:W-:Y:S10]  /*09d0*/  @P1 BRA `(.L_x_7) ;  /* 0x0000000400481947 */ /* 0x000ff40003800000 */
[----:B------:R-:W-:Y:S01]  /*09e0*/  MOV R17, RZ ;  /* 0x000000ff00117202 */ /* 0x000fe20000000f00 */
[----:B------:R-:W-:-:S07]  /*09f0*/  IMAD.MOV.U32 R13, RZ, RZ, R18 ;  /* 0x000000ffff0d7224 */ /* 0x000fce00078e0012 */
.L_x_8:
[----:B------:R-:W-:-:S04]  /*0a00*/  IMAD R6, R2, UR4, R13 ;  /* 0x0000000402067c24 */ /* 0x000fc8000f8e020d */
[----:B------:R-:W-:-:S04]  /*0a10*/  IMAD R7, R6, 0x3, RZ ;  /* 0x0000000306077824 */ /* 0x000fc800078e02ff */
[----:B-----5:R-:W-:-:S05]  /*0a20*/  IMAD.WIDE R6, R7, 0x4, R8 ;  /* 0x0000000407067825 */ /* 0x020fca00078e0208 */
[----:B------:R-:W2:Y:S04]  /*0a30*/  LDG.E R16, desc[UR14][R6.64] ;  /* 0x0000000e06107981 */ /* 0x000ea8000c1e1900 */
[----:B------:R-:W3:Y:S04]  /*0a40*/  LDG.E R30, desc[UR14][R6.64+0x4] ;  /* 0x0000040e061e7981 */ /* 0x000ee8000c1e1900 */
[----:B------:R-:W4:Y:S04]  /*0a50*/  LDG.E R31, desc[UR14][R6.64+0x8] ;  /* 0x0000080e061f7981 */ /* 0x000f28000c1e1900 */
[----:B------:R-:W4:Y:S04]  /*0a60*/  LDG.E R20, desc[UR14][R6.64+0xc] ;  /* 0x00000c0e06147981 */ /* 0x000f28000c1e1900 */
[----:B------:R-:W4:Y:S04]  /*0a70*/  LDG.E R21, desc[UR14][R6.64+0x10] ;  /* 0x0000100e06157981 */ /* 0x000f28000c1e1900 */
[----:B------:R-:W4:Y:S04]  /*0a80*/  LDG.E R24, desc[UR14][R6.64+0x14] ;  /* 0x0000140e06187981 */ /* 0x000f28000c1e1900 */
[----:B------:R-:W4:Y:S04]  /*0a90*/  LDG.E R28, desc[UR14][R6.64+0x18] ;  /* 0x0000180e061c7981 */ /* 0x000f28000c1e1900 */
[----:B------:R-:W4:Y:S04]  /*0aa0*/  LDG.E R27, desc[UR14][R6.64+0x1c] ;  /* 0x00001c0e061b7981 */ /* 0x000f28000c1e1900 */
[----:B------:R-:W4:Y:S04]  /*0ab0*/  LDG.E R26, desc[UR14][R6.64+0x20] ;  /* 0x0000200e061a7981 */ /* 0x000f28000c1e1900 */
[----:B------:R-:W4:Y:S04]  /*0ac0*/  LDG.E R25, desc[UR14][R6.64+0x24] ;  /* 0x0000240e06197981 */ /* 0x000f28000c1e1900 */
[----:B------:R-:W4:Y:S01]  /*0ad0*/  LDG.E R34, desc[UR14][R6.64+0x5c] ;  /* 0x00005c0e06227981 */ /* 0x000f22000c1e1900 */
[----:B--2---:R-:W-:-:S02]  /*0ae0*/  I2FP.F32.S32 R16, R16 ;  /* 0x0000001000107245 */ /* 0x004fc40000201400 */
[----:B---3--:R-:W-:-:S03]  /*0af0*/  I2FP.F32.S32 R30, R30 ;  /* 0x0000001e001e7245 */ /* 0x008fc60000201400 */
[----:B------:R-:W-:Y:S02]  /*0b00*/  FADD R19, R16, R19 ;  /* 0x0000001310137221 */ /* 0x000fe40000000000 */
[----:B------:R-:W2:Y:S01]  /*0b10*/  LDG.E R16, desc[UR14][R6.64+0x28] ;  /* 0x0000280e06107981 */ /* 0x000ea2000c1e1900 */
[----:B----4-:R-:W-:Y:S01]  /*0b20*/  I2FP.F32.S32 R31, R31 ;  /* 0x0000001f001f7245 */ /* 0x010fe20000201400 */
[----:B------:R-:W-:Y:S02]  /*0b30*/  FADD R30, R19, R30 ;  /* 0x0000001e131e7221 */ /* 0x000fe40000000000 */
[----:B------:R-:W3:Y:S01]  /*0b40*/  LDG.E R19, desc[UR14][R6.64+0x2c] ;  /* 0x00002c0e06137981 */ /* 0x000ee2000c1e1900 */
[----:B------:R-:W-:Y:S01]  /*0b50*/  I2FP.F32.S32 R33, R20 ;  /* 0x0000001400217245 */ /* 0x000fe20000201400 */
[----:B------:R-:W-:Y:S02]  /*0b60*/  FADD R30, R30, R31 ;  /* 0x0000001f1e1e7221 */ /* 0x000fe40000000000 */
[----:B------:R-:W4:Y:S01]  /*0b70*/  LDG.E R20, desc[UR14][R6.64+0x30] ;  /* 0x0000300e06147981 */ /* 0x000f22000c1e1900 */
[----:B------:R-:W-:Y:S01]  /*0b80*/  I2FP.F32.S32 R31, R21 ;  /* 0x00000015001f7245 */ /* 0x000fe20000201400 */
[----:B------:R-:W-:-:S02]  /*0b90*/  FADD R30, R30, R33 ;  /* 0x000000211e1e7221 */ /* 0x000fc40000000000 */
[----:B------:R-:W4:Y:S01]  /*0ba0*/  LDG.E R21, desc[UR14][R6.64+0x34] ;  /* 0x0000340e06157981 */ /* 0x000f22000c1e1900 */
[----:B------:R-:W-:Y:S01]  /*0bb0*/  I2FP.F32.S32 R33, R24 ;  /* 0x0000001800217245 */ /* 0x000fe20000201400 */
[----:B------:R-:W-:Y:S02]  /*0bc0*/  FADD R30, R30, R31 ;  /* 0x0000001f1e1e7221 */ /* 0x000fe40000000000 */
[----:B------:R-:W4:Y:S01]  /*0bd0*/  LDG.E R24, desc[UR14][R6.64+0x38] ;  /* 0x0000380e06187981 */ /* 0x000f22000c1e1900 */
        /* <DEDUP_REMOVED lines=8> */
[----:B------:R-:W4:Y:S02]  /*0c60*/  LDG.E R26, desc[UR14][R6.64+0x44] ;  /* 0x0000440e061a7981 */ /* 0x000f24000c1e1900 */
[----:B------:R-:W-:Y:S02]  /*0c70*/  FADD R31, R30, R31 ;  /* 0x0000001f1e1f7221 */ /* 0x000fe40000000000 */
[----:B------:R-:W4:Y:S01]  /*0c80*/  LDG.E R30, desc[UR14][R6.64+0x48] ;  /* 0x0000480e061e7981 */ /* 0x000f22000c1e1900 */
[----:B------:R-:W-:-:S03]  /*0c90*/  I2FP.F32.S32 R32, R25 ;  /* 0x0000001900207245 */ /* 0x000fc60000201400 */
[----:B------:R-:W4:Y:S02]  /*0ca0*/  LDG.E R25, desc[UR14][R6.64+0x4c] ;  /* 0x00004c0e06197981 */ /* 0x000f24000c1e1900 */
[----:B------:R-:W-:Y:S02]  /*0cb0*/  FADD R35, R31, R32 ;  /* 0x000000201f237221 */ /* 0x000fe40000000000 */
[----:B------:R-:W4:Y:S04]  /*0cc0*/  LDG.E R33, desc[UR14][R6.64+0x50] ;  /* 0x0000500e06217981 */ /* 0x000f28000c1e1900 */
[----:B------:R-:W4:Y:S04]  /*0cd0*/  LDG.E R32, desc[UR14][R6.64+0x54] ;  /* 0x0000540e06207981 */ /* 0x000f28000c1e1900 */
[----:B------:R0:W4:Y:S01]  /*0ce0*/  LDG.E R31, desc[UR14][R6.64+0x58] ;  /* 0x0000580e061f7981 */ /* 0x000122000c1e1900 */
[----:B------:R-:W-:-:S05]  /*0cf0*/  VIADD R17, R17, 0x8 ;  /* 0x0000000811117836 */ /* 0x000fca0000000000 */
[----:B------:R-:W-:Y:S01]  /*0d00*/  ISETP.NE.AND P2, PT, R17, R12, PT ;  /* 0x0000000c1100720c */ /* 0x000fe20003f45270 */
[----:B------:R-:W-:Y:S01]  /*0d10*/  VIADD R14, R14, 0x18 ;  /* 0x000000180e0e7836 */ /* 0x000fe20000000000 */
[----:B------:R-:W-:Y:S02]  /*0d20*/  IADD3 R13, PT, PT, R13, 0x8, RZ ;  /* 0x000000080d0d7810 */ /* 0x000fe40007ffe0ff */
[----:B--2---:R-:W-:Y:S02]  /*0d30*/  I2FP.F32.S32 R16, R16 ;  /* 0x0000001000107245 */ /* 0x004fe40000201400 */
[----:B---3--:R-:W-:-:S03]  /*0d40*/  I2FP.F32.S32 R19, R19 ;  /* 0x0000001300137245 */ /* 0x008fc60000201400 */
[----:B------:R-:W-:-:S04]  /*0d50*/  FADD R16, R35, R16 ;  /* 0x0000001023107221 */ /* 0x000fc80000000000 */
[----:B------:R-:W-:Y:S01]  /*0d60*/  FADD R16, R16, R19 ;  /* 0x0000001310107221 */ /* 0x000fe20000000000 */
[----:B----4-:R-:W-:Y:S02]  /*0d70*/  I2FP.F32.S32 R19, R20 ;  /* 0x0000001400137245 */ /* 0x010fe40000201400 */
[----:B------:R-:W-:-:S03]  /*0d80*/  I2FP.F32.S32 R21, R21 ;  /* 0x0000001500157245 */ /* 0x000fc60000201400 */
[----:B------:R-:W-:Y:S01]  /*0d90*/  FADD R16, R16, R19 ;  /* 0x0000001310107221 */ /* 0x000fe20000000000 */
[----:B------:R-:W-:-:S03]  /*0da0*/  I2FP.F32.S32 R19, R24 ;  /* 0x0000001800137245 */ /* 0x000fc60000201400 */
[----:B------:R-:W-:Y:S01]  /*0db0*/  FADD R16, R16, R21 ;  /* 0x0000001510107221 */ /* 0x000fe20000000000 */
[----:B------:R-:W-:-:S03]  /*0dc0*/  I2FP.F32.S32 R21, R28 ;  /* 0x0000001c00157245 */ /* 0x000fc60000201400 */
[----:B------:R-:W-:Y:S01]  /*0dd0*/  FADD R16, R16, R19 ;  /* 0x0000001310107221 */ /* 0x000fe20000000000 */
[----:B------:R-:W-:-:S03]  /*0de0*/  I2FP.F32.S32 R27, R27 ;  /* 0x0000001b001b7245 */ /* 0x000fc60000201400 */
[----:B------:R-:W-:Y:S01]  /*0df0*/  FADD R16, R16, R21 ;  /* 0x0000001510107221 */ /* 0x000fe20000000000 */
[----:B0-----:R-:W-:-:S03]  /*0e00*/  I2FP.F32.S32 R7, R26 ;  /* 0x0000001a00077245 */ /* 0x001fc60000201400 */
[----:B------:R-:W-:Y:S01]  /*0e10*/  FADD R16, R16, R27 ;  /* 0x0000001b10107221 */ /* 0x000fe20000000000 */
        /* <DEDUP_REMOVED lines=11> */
[----:B------:R-:W-:-:S04]  /*0ed0*/  FADD R6, R6, R31 ;  /* 0x0000001f06067221 */ /* 0x000fc80000000000 */
[----:B------:R-:W-:Y:S01]  /*0ee0*/  FADD R19, R6, R19 ;  /* 0x0000001306137221 */ /* 0x000fe20000000000 */
[----:B------:R-:W-:Y:S06]  /*0ef0*/  @P2 BRA `(.L_x_8) ;  /* 0xfffffff800c02947 */ /* 0x000fec000383ffff */
.L_x_7:
[----:B------:R-:W-:Y:S05]  /*0f00*/  BSYNC.RECONVERGENT B1 ;  /* 0x0000000000017941 */ /* 0x000fea0003800200 */
.L_x_6:
[----:B------:R-:W-:Y:S04]  /*0f10*/  BSSY.RECONVERGENT B1, `(.L_x_5) ;  /* 0x000005d000017945 */ /* 0x000fe80003800200 */
[----:B------:R-:W-:Y:S05]  /*0f20*/  @!P3 BRA `(.L_x_9) ;  /* 0x00000004006cb947 */ /* 0x000fea0003800000 */
[----:B------:R-:W-:Y:S01]  /*0f30*/  BSSY.RECONVERGENT B2, `(.L_x_10) ;  /* 0x000002d000027945 */ /* 0x000fe20003800200 */
[----:B------:R-:W-:-:S03]  /*0f40*/  ISETP.NE.AND P2, PT, R29, RZ, PT ;  /* 0x000000ff1d00720c */ /* 0x000fc60003f45270 */
[----:B------:R-:W-:Y:S10]  /*0f50*/  @!P0 BRA `(.L_x_11) ;  /* 0x0000000000a88947 */ /* 0x000ff40003800000 */
[----:B------:R-:W0:Y:S02]  /*0f60*/  LDCU UR5, c[0x0][0x394] ;  /* 0x00007280ff0577ac */ /* 0x000e240008000800 */
[----:B0-----:R-:W-:-:S04]  /*0f70*/  IMAD R6, R2, UR5, R13 ;  /* 0x0000000502067c24 */ /* 0x001fc8000f8e020d */
        /* <DEDUP_REMOVED lines=13> */
[----:B------:R0:W4:Y:S01]  /*1050*/  LDG.E R27, desc[UR14][R6.64+0x2c] ;  /* 0x00002c0e061b7981 */ /* 0x000122000c1e1900 */
[----:B------:R-:W-:-:S02]  /*1060*/  VIADD R14, R14, 0xc ;  /* 0x0000000c0e0e7836 */ /* 0x000fc40000000000 */
[----:B------:R-:W-:Y:S01]  /*1070*/  VIADD R13, R13, 0x4 ;  /* 0x000000040d0d7836 */ /* 0x000fe20000000000 */
[----:B--2---:R-:W-:Y:S02]  /*1080*/  I2FP.F32.S32 R28, R28 ;  /* 0x0000001c001c7245 */ /* 0x004fe40000201400 */
[----:B---3--:R-:W-:-:S03]  /*1090*/  I2FP.F32.S32 R31, R30 ;  /* 0x0000001e001f7245 */ /* 0x008fc60000201400 */
[----:B------:R-:W-:Y:S01]  /*10a0*/  FADD R28, R19, R28 ;  /* 0x0000001c131c7221 */ /* 0x000fe20000000000 */
[----:B----4-:R-:W-:-:S03]  /*10b0*/  I2FP.F32.S32 R19, R32 ;  /* 0x0000002000137245 */ /* 0x010fc60000201400 */
        /* <DEDUP_REMOVED lines=19> */
[----:B------:R-:W-:-:S07]  /*11f0*/  FADD R19, R6, R27 ;  /* 0x0000001b06137221 */ /* 0x000fce0000000000 */
.L_x_11:
[----:B------:R-:W-:Y:S05]  /*1200*/  BSYNC.RECONVERGENT B2 ;  /* 0x0000000000027941 */ /* 0x000fea0003800200 */
.L_x_10:
[----:B------:R-:W-:Y:S05]  /*1210*/  @!P2 BRA `(.L_x_9) ;  /* 0x0000000000b0a947 */ /* 0x000fea0003800000 */
[----:B------:R-:W-:Y:S01]  /*1220*/  ISETP.NE.AND P2, PT, R29, 0x1, PT ;  /* 0x000000011d00780c */ /* 0x000fe20003f45270 */
[----:B------:R-:W-:Y:S01]  /*1230*/  BSSY.RECONVERGENT B2, `(.L_x_12) ;  /* 0x000001b000027945 */ /* 0x000fe20003800200 */
[----:B------:R-:W-:-:S11]  /*1240*/  LOP3.LUT P3, RZ, R10, 0x1, RZ, 0xc0, !PT ;  /* 0x000000010aff7812 */ /* 0x000fd6000786c0ff */
[----:B------:R-:W-:Y:S05]  /*1250*/  @!P2 BRA `(.L_x_13) ;  /* 0x000000000060a947 */ /* 0x000fea0003800000 */
        /* <DEDUP_REMOVED lines=9> */
[----:B------:R-:W4:Y:S01]  /*12f0*/  LDG.E R25, desc[UR14][R6.64+0x14] ;  /* 0x0000140e06197981 */ /* 0x000f22000c1e1900 */
[----:B------:R-:W-:Y:S01]  /*1300*/  VIADD R14, R14, 0x6 ;  /* 0x000000060e0e7836 */ /* 0x000fe20000000000 */
[----:B------:R-:W-:-:S02]  /*1310*/  IADD3 R13, PT, PT, R13, 0x2, RZ ;  /* 0x000000020d0d7810 */ /* 0x000fc40007ffe0ff */
        /* <DEDUP_REMOVED lines=12> */
.L_x_13:
[----:B------:R-:W-:Y:S05]  /*13e0*/  BSYNC.RECONVERGENT B2 ;  /* 0x0000000000027941 */ /* 0x000fea0003800200 */
.L_x_12:
[----:B------:R-:W-:Y:S05]  /*13f0*/  @!P3 BRA `(.L_x_9) ;  /* 0x000000000038b947 */ /* 0x000fea0003800000 */
[----:B------:R-:W0:Y:S02]  /*1400*/  LDCU UR5, c[0x0][0x394] ;  /* 0x00007280ff0577ac */ /* 0x000e240008000800 */
[----:B0-----:R-:W-:-:S04]  /*1410*/  IMAD R6, R2, UR5, R13 ;  /* 0x0000000502067c24 */ /* 0x001fc8000f8e020d */
[----:B------:R-:W-:-:S04]  /*1420*/  IMAD R7, R6, 0x3, RZ ;  /* 0x0000000306077824 */ /* 0x000fc800078e02ff */
[----:B-----5:R-:W-:-:S05]  /*1430*/  IMAD.WIDE R6, R7, 0x4, R8 ;  /* 0x0000000407067825 */ /* 0x020fca00078e0208 */
[----:B------:R-:W2:Y:S04]  /*1440*/  LDG.E R13, desc[UR14][R6.64] ;  /* 0x0000000e060d7981 */ /* 0x000ea8000c1e1900 */
[----:B------:R-:W3:Y:S04]  /*1450*/  LDG.E R17, desc[UR14][R6.64+0x4] ;  /* 0x0000040e06117981 */ /* 0x000ee8000c1e1900 */
[----:B------:R-:W4:Y:S01]  /*1460*/  LDG.E R20, desc[UR14][R6.64+0x8] ;  /* 0x0000080e06147981 */ /* 0x000f22000c1e1900 */
[----:B------:R-:W-:Y:S01]  /*1470*/  VIADD R14, R14, 0x3 ;  /* 0x000000030e0e7836 */ /* 0x000fe20000000000 */
[----:B--2---:R-:W-:-:S02]  /*1480*/  I2FP.F32.S32 R16, R13 ;  /* 0x0000000d00107245 */ /* 0x004fc40000201400 */
[----:B---3--:R-:W-:-:S03]  /*1490*/  I2FP.F32.S32 R17, R17 ;  /* 0x0000001100117245 */ /* 0x008fc60000201400 */
[----:B------:R-:W-:Y:S01]  /*14a0*/  FADD R16, R19, R16 ;  /* 0x0000001013107221 */ /* 0x000fe20000000000 */
[----:B----4-:R-:W-:-:S03]  /*14b0*/  I2FP.F32.S32 R19, R20 ;  /* 0x0000001400137245 */ /* 0x010fc60000201400 */
[----:B------:R-:W-:-:S04]  /*14c0*/  FADD R16, R16, R17 ;  /* 0x0000001110107221 */ /* 0x000fc80000000000 */
[----:B------:R-:W-:-:S07]  /*14d0*/  FADD R19, R16, R19 ;  /* 0x0000001310137221 */ /* 0x000fce0000000000 */
.L_x_9:
[----:B------:R-:W-:Y:S05]  /*14e0*/  BSYNC.RECONVERGENT B1 ;  /* 0x0000000000017941 */ /* 0x000fea0003800200 */
.L_x_5:
[----:B------:R-:W-:-:S05]  /*14f0*/  VIADD R2, R2, 0x1 ;  /* 0x0000000102027836 */ /* 0x000fca0000000000 */
[----:B------:R-:W-:-:S13]  /*1500*/  ISETP.GE.AND P2, PT, R2, R15, PT ;  /* 0x0000000f0200720c */ /* 0x000fda0003f46270 */
[----:B------:R-:W-:Y:S05]  /*1510*/  @!P2 BRA `(.L_x_14) ;  /* 0xfffffff40018a947 */ /* 0x000fea000383ffff */
[----:B------:R-:W-:Y:S05]  /*1520*/  BSYNC.RECONVERGENT B0 ;  /* 0x0000000000007941 */ /* 0x000fea0003800200 */
.L_x_4:
[----:B------:R-:W-:-:S07]  /*1530*/  I2FP.F32.S32 R5, R14 ;  /* 0x0000000e00057245 */ /* 0x000fce0000201400 */
.L_x_2:
[----:B------:R-:W0:Y:S01]  /*1540*/  MUFU.RCP R2, R5 ;  /* 0x0000000500027308 */ /* 0x000e220000001000 */
[----:B------:R-:W-:Y:S07]  /*1550*/  BSSY.RECONVERGENT B0, `(.L_x_15) ;  /* 0x000000c000007945 */ /* 0x000fee0003800200 */
[----:B------:R-:W1:Y:S01]  /*1560*/  FCHK P0, R19, R5 ;  /* 0x0000000513007302 */ /* 0x000e620000000000 */
[----:B0-----:R-:W-:-:S04]  /*1570*/  FFMA R7, R2, -R5, 1 ;  /* 0x3f80000002077423 */ /* 0x001fc80000000805 */
[----:B------:R-:W-:-:S04]  /*1580*/  FFMA R2, R2, R7, R2 ;  /* 0x0000000702027223 */ /* 0x000fc80000000002 */
[----:B------:R-:W-:-:S04]  /*1590*/  FFMA R6, R2, R19, RZ ;  /* 0x0000001302067223 */ /* 0x000fc800000000ff */
[----:B------:R-:W-:-:S04]  /*15a0*/  FFMA R7, R6, -R5, R19 ;  /* 0x8000000506077223 */ /* 0x000fc80000000013 */
[----:B------:R-:W-:Y:S01]  /*15b0*/  FFMA R2, R2, R7, R6 ;  /* 0x0000000702027223 */ /* 0x000fe20000000006 */
[----:B-1----:R-:W-:Y:S06]  /*15c0*/  @!P0 BRA `(.L_x_16) ;  /* 0x0000000000108947 */ /* 0x002fec0003800000 */
[----:B------:R-:W-:Y:S01]  /*15d0*/  IMAD.MOV.U32 R2, RZ, RZ, R19 ;  /* 0x000000ffff027224 */ /* 0x000fe200078e0013 */
[----:B------:R-:W-:-:S07]  /*15e0*/  MOV R6, 0x1600 ;  /* 0x0000160000067802 */ /* 0x000fce0000000f00 */
[----:B-----5:R-:W-:Y:S05]  /*15f0*/  CALL.REL.NOINC `($__internal_2_$__cuda_sm3x_div_rn_noftz_f32_slowpath) ;  /* 0x00000014001c7944 */ /* 0x020fea0003c00000 */
[----:B------:R-:W-:-:S07]  /*1600*/  MOV R2, R9 ;  /* 0x0000000900027202 */ /* 0x000fce0000000f00 */
.L_x_16:
[----:B------:R-:W-:Y:S05]  /*1610*/  BSYNC.RECONVERGENT B0 ;  /* 0x0000000000007941 */ /* 0x000fea0003800200 */
.L_x_15:
[----:B------:R-:W0:Y:S01]  /*1620*/  LDCU UR4, c[0x0][0x3a8] ;  /* 0x00007500ff0477ac */ /* 0x000e220008000800 */
[----:B------:R-:W1:Y:S01]  /*1630*/  LDCU UR5, c[0x0][0x3a4] ;  /* 0x00007480ff0577ac */ /* 0x000e620008000800 */
[----:B0-----:R-:W-:-:S05]  /*1640*/  FADD R2, -R2, UR4 ;  /* 0x0000000402027e21 */ /* 0x001fca0008000100 */
[----:B-1----:R-:W-:-:S13]  /*1650*/  FSETP.GTU.AND P0, PT, |R2|, UR5, PT ;  /* 0x0000000502007c0b */ /* 0x002fda000bf0c200 */
[----:B------:R-:W-:Y:S05]  /*1660*/  @P0 EXIT ;  /* 0x000000000000094d */ /* 0x000fea0003800000 */
[----:B------:R-:W0:Y:S01]  /*1670*/  LDCU.64 UR6, c[0x0][0x398] ;  /* 0x00007300ff0677ac */ /* 0x000e220008000a00 */
[----:B------:R-:W-:Y:S01]  /*1680*/  IMAD.MOV.U32 R2, RZ, RZ, RZ ;  /* 0x000000ffff027224 */ /* 0x000fe200078e00ff */
[----:B0-----:R-:W-:-:S04]  /*1690*/  UISETP.GE.AND UP0, UPT, UR6, 0x1, UPT ;  /* 0x000000010600788c */ /* 0x001fc8000bf06270 */
[----:B------:R-:W-:-:S09]  /*16a0*/  UISETP.LT.OR UP0, UPT, UR7, 0x1, !UP0 ;  /* 0x000000010700788c */ /* 0x000fd2000c701670 */
[----:B------:R-:W-:Y:S05]  /*16b0*/  BRA.U UP0, `(.L_x_17) ;  /* 0x00000009006c7547 */ /* 0x000fea000b800000 */
[----:B------:R-:W0:Y:S01]  /*16c0*/  LDC.64 R6, c[0x4][0x8] ;  /* 0x01000200ff067b82 */ /* 0x000e220000000a00 */
[----:B------:R-:W1:Y:S07]  /*16d0*/  LDCU UR5, c[0x0][0x394] ;  /* 0x00007280ff0577ac */ /* 0x000e6e0008000800 */
[----:B------:R-:W2:Y:S01]  /*16e0*/  LDC.64 R20, c[0x4][RZ] ;  /* 0x01000000ff147b82 */ /* 0x000ea20000000a00 */
[----:B0-----:R-:W3:Y:S04]  /*16f0*/  LDG.E.64 R6, desc[UR14][R6.64] ;  /* 0x0000000e06067981 */ /* 0x001ee8000c1e1b00 */
[----:B--2---:R-:W5:Y:S01]  /*1700*/  LDG.E.64 R20, desc[UR14][R20.64] ;  /* 0x0000000e14147981 */ /* 0x004f62000c1e1b00 */
[----:B------:R-:W0:Y:S01]  /*1710*/  I2F.F64 R18, R18 ;  /* 0x0000001200127312 */ /* 0x000e220000201c00 */
[----:B------:R-:W-:Y:S01]  /*1720*/  IMAD.MOV.U32 R2, RZ, RZ, RZ ;  /* 0x000000ffff027224 */ /* 0x000fe200078e00ff */
[----:B------:R-:W-:-:S02]  /*1730*/  UIADD3 UR8, UPT, UPT, -UR7, URZ, URZ ;  /* 0x000000ff07087290 */ /* 0x000fc4000fffe1ff */
[----:B-1----:R-:W-:Y:S01]  /*1740*/  UIMAD UR5, UR5, 0x3, URZ ;  /* 0x00000003050578a4 */ /* 0x002fe2000f8e02ff */
[----:B------:R-:W-:Y:S01]  /*1750*/  UMOV UR4, URZ ;  /* 0x000000ff00047c82 */ /* 0x000fe20008000000 */
[----:B---3--:R-:W-:Y:S02]  /*1760*/  R2UR UR10, R6 ;  /* 0x00000000060a72ca */ /* 0x008fe400000e0000 */
[----:B0-----:R-:W-:-:S15]  /*1770*/  R2UR UR11, R7 ;  /* 0x00000000070b72ca */ /* 0x001fde00000e0000 */
.L_x_21:
[----:B------:R-:W0:Y:S01]  /*1780*/  MUFU.RCP64H R7, 1.4142131805419921875 ;  /* 0x3ff6a09e00077908 */ /* 0x000e220000001800 */
[----:B-----5:R-:W-:Y:S02]  /*1790*/  HFMA2 R9, -RZ, RZ, 1.990234375, -0.0090179443359375 ;  /* 0x3ff6a09eff097431 */ /* 0x020fe400000001ff */
[----:B------:R-:W-:Y:S02]  /*17a0*/  IMAD.MOV.U32 R8, RZ, RZ, 0x667f3bcd ;  /* 0x667f3bcdff087424 */ /* 0x000fe400078e00ff */
[----:B------:R-:W-:-:S03]  /*17b0*/  IMAD.MOV.U32 R6, RZ, RZ, 0x1 ;  /* 0x00000001ff067424 */ /* 0x000fc600078e00ff */
[----:B------:R-:W1:Y:S03]  /*17c0*/  I2F.F64.U32 R24, UR4 ;  /* 0x0000000400187d12 */ /* 0x000e660008201800 */
[----:B0-----:R-:W-:Y:S01]  /*17d0*/  DFMA R10, R6, -R8, 1 ;  /* 0x3ff00000060a742b */ /* 0x001fe20000000808 */
[----:B-1----:R-:W-:-:S07]  /*17e0*/  FSETP.GEU.AND P1, PT, |R25|, 6.5827683646048100446e-37, PT ;  /* 0x036000001900780b */ /* 0x002fce0003f2e200 */
[----:B------:R-:W-:-:S08]  /*17f0*/  DFMA R10, R10, R10, R10 ;  /* 0x0000000a0a0a722b */ /* 0x000fd0000000000a */
[----:B------:R-:W-:-:S08]  /*1800*/  DFMA R10, R6, R10, R6 ;  /* 0x0000000a060a722b */ /* 0x000fd00000000006 */
[----:B------:R-:W-:-:S08]  /*1810*/  DFMA R6, R10, -R8, 1 ;  /* 0x3ff000000a06742b */ /* 0x000fd00000000808 */
        /* <DEDUP_REMOVED lines=11> */
.L_x_18:
[----:B------:R-:W0:Y:S01]  /*18d0*/  LDCU UR6, c[0x0][0x39c] ;  /* 0x00007380ff0677ac */ /* 0x000e220008000800 */
[--C-:B------:R-:W-:Y:S01]  /*18e0*/  DADD R16, R22, R14.reuse ;  /* 0x0000000016107229 */ /* 0x100fe2000000000e */
[----:B------:R-:W-:Y:S01]  /*18f0*/  CS2R R12, SRZ ;  /* 0x00000000000c7805 */ /* 0x000fe2000001ff00 */
[----:B------:R-:W-:Y:S01]  /*1900*/  DADD R14, R18, R14 ;  /* 0x00000000120e7229 */ /* 0x000fe2000000000e */
[----:B------:R-:W-:Y:S01]  /*1910*/  UMOV UR7, UR8 ;  /* 0x0000000800077c82 */ /* 0x000fe20008000000 */
[----:B0-----:R-:W-:-:S04]  /*1920*/  UIMAD UR6, UR4, UR6, URZ ;  /* 0x00000006040672a4 */ /* 0x001fc8000f8e02ff */
[----:B------:R-:W-:-:S12]  /*1930*/  UIMAD UR6, UR6, 0x3, URZ ;  /* 0x00000003060678a4 */ /* 0x000fd8000f8e02ff */
.L_x_20:
[----:B------:R-:W0:Y:S01]  /*1940*/  MUFU.RCP64H R7, 1.4142131805419921875 ;  /* 0x3ff6a09e00077908 */ /* 0x000e220000001800 */
[----:B------:R-:W-:Y:S01]  /*1950*/  MOV R8, 0x667f3bcd ;  /* 0x667f3bcd00087802 */ /* 0x000fe20000000f00 */
[----:B------:R-:W-:Y:S01]  /*1960*/  IMAD.MOV.U32 R9, RZ, RZ, 0x3ff6a09e ;  /* 0x3ff6a09eff097424 */ /* 0x000fe200078e00ff */
[----:B------:R-:W-:Y:S01]  /*1970*/  FSETP.GEU.AND P1, PT, |R13|, 6.5827683646048100446e-37, PT ;  /* 0x036000000d00780b */ /* 0x000fe20003f2e200 */
[----:B------:R-:W-:-:S06]  /*1980*/  IMAD.MOV.U32 R6, RZ, RZ, 0x1 ;  /* 0x00000001ff067424 */ /* 0x000fcc00078e00ff */
[----:B0-----:R-:W-:-:S08]  /*1990*/  DFMA R10, R6, -R8, 1 ;  /* 0x3ff00000060a742b */ /* 0x001fd00000000808 */
        /* <DEDUP_REMOVED lines=10> */
[----:B------:R-:W-:Y:S01]  /*1a40*/  IMAD.MOV.U32 R24, RZ, RZ, R12 ;  /* 0x000000ffff187224 */ /* 0x000fe200078e000c */
[----:B------:R-:W-:Y:S02]  /*1a50*/  MOV R25, R13 ;  /* 0x0000000d00197202 */ /* 0x000fe40000000f00 */
[----:B------:R-:W-:-:S07]  /*1a60*/  MOV R6, 0x1a80 ;  /* 0x00001a8000067802 */ /* 0x000fce0000000f00 */
[----:B------:R-:W-:Y:S05]  /*1a70*/  CALL.REL.NOINC `($__internal_0_$__cuda_sm20_div_rn_f64_full) ;  /* 0x0000000800247944 */ /* 0x000fea0003c00000 */
[----:B------:R-:W-:Y:S02]  /*1a80*/  IMAD.MOV.U32 R6, RZ, RZ, R28 ;  /* 0x000000ffff067224 */ /* 0x000fe400078e001c */
[----:B------:R-:W-:-:S07]  /*1a90*/  IMAD.MOV.U32 R7, RZ, RZ, R29 ;  /* 0x000000ffff077224 */ /* 0x000fce00078e001d */
.L_x_19:
[--C-:B------:R-:W-:Y:S02]  /*1aa0*/  DADD R10, R16, -R6.reuse ;  /* 0x00000000100a7229 */ /* 0x100fe40000000806 */
[----:B------:R-:W-:-:S06]  /*1ab0*/  DADD R24, R14, R6 ;  /* 0x000000000e187229 */ /* 0x000fcc0000000006 */
[----:B------:R-:W0:Y:S08]  /*1ac0*/  F2F.F32.F64 R27, R24 ;  /* 0x00000018001b7310 */ /* 0x000e300000301000 */
[----:B------:R-:W1:Y:S08]  /*1ad0*/  F2F.F32.F64 R11, R10 ;  /* 0x0000000a000b7310 */ /* 0x000e700000301000 */
[----:B0-----:R-:W-:Y:S08]  /*1ae0*/  F2I.FLOOR.NTZ R6, R27 ;  /* 0x0000001b00067305 */ /* 0x001ff00000207100 */
[----:B-1----:R-:W0:Y:S02]  /*1af0*/  F2I.FLOOR.NTZ R5, R11 ;  /* 0x0000000b00057305 */ /* 0x002e240000207100 */
[----:B0-----:R-:W-:-:S04]  /*1b00*/  IMAD R5, R5, UR5, RZ ;  /* 0x0000000505057c24 */ /* 0x001fc8000f8e02ff */
[----:B------:R-:W-:-:S04]  /*1b10*/  IMAD R5, R6, 0x3, R5 ;  /* 0x0000000306057824 */ /* 0x000fc800078e0205 */
[----:B------:R-:W-:Y:S01]  /*1b20*/  IMAD.WIDE R8, R5, 0x4, R20 ;  /* 0x0000000405087825 */ /* 0x000fe200078e0214 */
[----:B------:R-:W-:-:S04]  /*1b30*/  MOV R7, UR5 ;  /* 0x0000000500077c02 */ /* 0x000fc80008000f00 */
[----:B------:R-:W2:Y:S04]  /*1b40*/  LDG.E R29, desc[UR14][R8.64+0xc] ;  /* 0x00000c0e081d7981 */ /* 0x000ea8000c1e1900 */
[----:B------:R-:W3:Y:S01]  /*1b50*/  LDG.E R28, desc[UR14][R8.64] ;  /* 0x0000000e081c7981 */ /* 0x000ee2000c1e1900 */
[----:B------:R-:W-:Y:S01]  /*1b60*/  IMAD.WIDE R6, R7, 0x4, R8 ;  /* 0x0000000407067825 */ /* 0x000fe200078e0208 */
[----:B------:R-:W0:Y:S02]  /*1b70*/  FRND.FLOOR R24, R27 ;  /* 0x0000001b00187307 */ /* 0x000e240000205000 */
[----:B------:R-:W4:Y:S04]  /*1b80*/  LDG.E R30, desc[UR14][R8.64+0x10] ;  /* 0x0000100e081e7981 */ /* 0x000f28000c1e1900 */
[----:B------:R-:W5:Y:S02]  /*1b90*/  LDG.E R10, desc[UR14][R6.64] ;  /* 0x0000000e060a7981 */ /* 0x000f64000c1e1900 */
[----:B------:R-:W1:Y:S02]  /*1ba0*/  FRND.FLOOR R26, R11 ;  /* 0x0000000b001a7307 */ /* 0x000e640000205000 */
[----:B------:R-:W4:Y:S01]  /*1bb0*/  LDG.E R34, desc[UR14][R6.64+0x4] ;  /* 0x0000040e06227981 */ /* 0x000f22000c1e1900 */
[----:B0-----:R-:W-:-:S03]  /*1bc0*/  FADD R24, R27, -R24 ;  /* 0x800000181b187221 */ /* 0x001fc60000000000 */
[----:B------:R-:W4:Y:S01]  /*1bd0*/  LDG.E R27, desc[UR14][R8.64+0x8] ;  /* 0x0000080e081b7981 */ /* 0x000f22000c1e1900 */
[----:B------:R-:W-:Y:S01]  /*1be0*/  FADD R25, -R24, 1 ;  /* 0x3f80000018197421 */ /* 0x000fe20000000100 */
[----:B-1----:R-:W-:-:S04]  /*1bf0*/  FADD R5, R11, -R26 ;  /* 0x8000001a0b057221 */ /* 0x002fc80000000000 */
[----:B------:R-:W-:Y:S01]  /*1c00*/  FADD R26, -R5, 1 ;  /* 0x3f800000051a7421 */ /* 0x000fe20000000100 */
[----:B------:R-:W-:Y:S01]  /*1c10*/  UIMAD.WIDE UR12, UR6, 0x4, UR10 ;  /* 0x00000004060c78a5 */ /* 0x000fe2000f8e020a */
[----:B--2---:R-:W-:Y:S02]  /*1c20*/  I2FP.F32.S32 R29, R29 ;  /* 0x0000001d001d7245 */ /* 0x004fe40000201400 */
[----:B---3--:R-:W-:-:S03]  /*1c30*/  I2FP.F32.S32 R32, R28 ;  /* 0x0000001c00207245 */ /* 0x008fc60000201400 */
[----:B------:R-:W-:Y:S01]  /*1c40*/  FMUL R31, R24, R29 ;  /* 0x0000001d181f7220 */ /* 0x000fe20000400000 */
[----:B------:R-:W2:Y:S01]  /*1c50*/  LDG.E R28, desc[UR14][R8.64+0x4] ;  /* 0x0000040e081c7981 */ /* 0x000ea2000c1e1900 */
[----:B------:R-:W-:Y:S02]  /*1c60*/  FMUL R11, R32, R25 ;  /* 0x00000019200b7220 */ /* 0x000fe40000400000 */
[----:B------:R-:W-:Y:S01]  /*1c70*/  FMUL R32, R26, R31 ;  /* 0x0000001f1a207220 */ /* 0x000fe20000400000 */
[----:B------:R-:W3:Y:S03]  /*1c80*/  LDG.E R29, desc[UR14][R6.64+0xc] ;  /* 0x00000c0e061d7981 */ /* 0x000ee6000c1e1900 */
[----:B------:R-:W-:Y:S01]  /*1c90*/  FFMA R36, R11, R26, R32 ;  /* 0x0000001a0b247223 */ /* 0x000fe20000000020 */
[----:B-----5:R-:W-:Y:S01]  /*1ca0*/  I2FP.F32.S32 R32, R10 ;  /* 0x0000000a00207245 */ /* 0x020fe20000201400 */
[----:B------:R-:W5:Y:S04]  /*1cb0*/  LDG.E R31, desc[UR14][R8.64+0x14] ;  /* 0x0000140e081f7981 */ /* 0x000f68000c1e1900 */
[----:B------:R-:W-:-:S04]  /*1cc0*/  FMUL R37, R25, R32 ;  /* 0x0000002019257220 */ /* 0x000fc80000400000 */
[----:B------:R-:W-:Y:S02]  /*1cd0*/  FFMA R37, R5, R37, R36 ;  /* 0x0000002505257223 */ /* 0x000fe40000000024 */
[----:B------:R-:W3:Y:S04]  /*1ce0*/  LDG.E R36, desc[UR14][R6.64+0x10] ;  /* 0x0000100e06247981 */ /* 0x000ee8000c1e1900 */
[----:B------:R-:W3:Y:S04]  /*1cf0*/  LDG.E R8, desc[UR14][R6.64+0x8] ;  /* 0x0000080e06087981 */ /* 0x000ee8000c1e1900 */
[----:B------:R0:W3:Y:S01]  /*1d00*/  LDG.E R9, desc[UR14][R6.64+0x14] ;  /* 0x0000140e06097981 */ /* 0x0000e2000c1e1900 */
[----:B------:R-:W-:-:S02]  /*1d10*/  IMAD.U32 R10, RZ, RZ, UR12 ;  /* 0x0000000cff0a7e24 */ /* 0x000fc4000f8e00ff */
[----:B------:R-:W-:-:S05]  /*1d20*/  IMAD.U32 R11, RZ, RZ, UR13 ;  /* 0x0000000dff0b7e24 */ /* 0x000fca000f8e00ff */
[----:B------:R-:W3:Y:S04]  /*1d30*/  LDG.E R33, desc[UR14][R10.64+0x4] ;  /* 0x0000040e0a217981 */ /* 0x000ee8000c1e1900 */
[----:B------:R-:W3:Y:S04]  /*1d40*/  LDG.E R32, desc[UR14][R10.64] ;  /* 0x0000000e0a207981 */ /* 0x000ee8000c1e1900 */
[----:B------:R1:W3:Y:S01]  /*1d50*/  LDG.E R35, desc[UR14][R10.64+0x8] ;  /* 0x0000080e0a237981 */ /* 0x0002e2000c1e1900 */
[----:B----4-:R-:W-:Y:S02]  /*1d60*/  I2FP.F32.S32 R30, R30 ;  /* 0x0000001e001e7245 */ /* 0x010fe40000201400 */
[----:B------:R-:W-:-:S03]  /*1d70*/  I2FP.F32.S32 R34, R34 ;  /* 0x0000002200227245 */ /* 0x000fc60000201400 */
[----:B0-----:R-:W-:Y:S01]  /*1d80*/  FMUL R7, R24, R30 ;  /* 0x0000001e18077220 */ /* 0x001fe20000400000 */
[----:B------:R-:W-:-:S03]  /*1d90*/  I2FP.F32.S32 R6, R27 ;  /* 0x0000001b00067245 */ /* 0x000fc60000201400 */
[----:B-1----:R-:W-:Y:S01]  /*1da0*/  FMUL R11, R26, R7 ;  /* 0x000000071a0b7220 */ /* 0x002fe20000400000 */
[----:B------:R-:W-:Y:S01]  /*1db0*/  FMUL R34, R25, R34 ;  /* 0x0000002219227220 */ /* 0x000fe20000400000 */
[----:B------:R-:W-:-:S04]  /*1dc0*/  UIADD3 UR7, UPT, UPT, UR7, 0x1, URZ ;  /* 0x0000000107077890 */ /* 0x000fc8000fffe0ff */
[----:B------:R-:W-:Y:S01]  /*1dd0*/  UISETP.NE.AND UP0, UPT, UR7, URZ, UPT ;  /* 0x000000ff0700728c */ /* 0x000fe2000bf05270 */
[----:B------:R-:W-:Y:S01]  /*1de0*/  DADD R12, R12, 1 ;  /* 0x3ff000000c0c7429 */ /* 0x000fe20000000000 */
[----:B------:R-:W-:Y:S01]  /*1df0*/  UIADD3 UR6, UPT, UPT, UR6, 0x3, URZ ;  /* 0x0000000306067890 */ /* 0x000fe2000fffe0ff */
[----:B--2---:R-:W-:-:S05]  /*1e00*/  I2FP.F32.S32 R28, R28 ;  /* 0x0000001c001c7245 */ /* 0x004fca0000201400 */
[----:B------:R-:W-:Y:S01]  /*1e10*/  FMUL R30, R25, R28 ;  /* 0x0000001c191e7220 */ /* 0x000fe20000400000 */
[----:B-----5:R-:W-:-:S03]  /*1e20*/  I2FP.F32.S32 R31, R31 ;  /* 0x0000001f001f7245 */ /* 0x020fc60000201400 */
[----:B------:R-:W-:Y:S01]  /*1e30*/  FFMA R10, R26, R30, R11 ;  /* 0x0000001e1a0a7223 */ /* 0x000fe2000000000b */
[----:B---3--:R-:W-:Y:S01]  /*1e40*/  I2FP.F32.S32 R29, R29 ;  /* 0x0000001d001d7245 */ /* 0x008fe20000201400 */
[----:B------:R-:W-:Y:S01]  /*1e50*/  FMUL R31, R24, R31 ;  /* 0x0000001f181f7220 */ /* 0x000fe20000400000 */
[----:B------:R-:W-:Y:S01]  /*1e60*/  FMUL R11, R25, R6 ;  /* 0x00000006190b7220 */ /* 0x000fe20000400000 */
[----:B------:R-:W-:Y:S02]  /*1e70*/  I2FP.F32.S32 R7, R36 ;  /* 0x0000002400077245 */ /* 0x000fe40000201400 */
[----:B------:R-:W-:Y:S01]  /*1e80*/  FMUL R31, R26, R31 ;  /* 0x0000001f1a1f7220 */ /* 0x000fe20000400000 */
[----:B------:R-:W-:Y:S01]  /*1e90*/  FFMA R10, R5, R34, R10 ;  /* 0x00000022050a7223 */ /* 0x000fe2000000000a */
[----:B------:R-:W-:Y:S01]  /*1ea0*/  I2FP.F32.S32 R8, R8 ;  /* 0x0000000800087245 */ /* 0x000fe20000201400 */
[C---:B------:R-:W-:Y:S01]  /*1eb0*/  FMUL R7, R24.reuse, R7 ;  /* 0x0000000718077220 */ /* 0x040fe20000400000 */
[----:B------:R-:W-:Y:S01]  /*1ec0*/  FMUL R28, R24, R29 ;  /* 0x0000001d181c7220 */ /* 0x000fe20000400000 */
[----:B------:R-:W-:Y:S01]  /*1ed0*/  FFMA R26, R26, R11, R31 ;  /* 0x0000000b1a1a7223 */ /* 0x000fe2000000001f */
[----:B------:R-:W-:Y:S01]  /*1ee0*/  I2FP.F32.S32 R9, R9 ;  /* 0x0000000900097245 */ /* 0x000fe20000201400 */
[----:B------:R-:W-:Y:S01]  /*1ef0*/  FMUL R25, R25, R8 ;  /* 0x0000000819197220 */ /* 0x000fe20000400000 */
[C---:B------:R-:W-:Y:S01]  /*1f00*/  FFMA R7, R5.reuse, R7, R10 ;  /* 0x0000000705077223 */ /* 0x040fe2000000000a */
[----:B------:R-:W-:-:S02]  /*1f10*/  FFMA R37, R5, R28, R37 ;  /* 0x0000001c05257223 */ /* 0x000fc40000000025 */
[----:B------:R-:W-:Y:S01]  /*1f20*/  FMUL R9, R24, R9 ;  /* 0x0000000918097220 */ /* 0x000fe20000400000 */
[C---:B------:R-:W-:Y:S01]  /*1f30*/  FFMA R26, R5.reuse, R25, R26 ;  /* 0x00000019051a7223 */ /* 0x040fe2000000001a */
[----:B------:R-:W0:Y:S03]  /*1f40*/  F2I.TRUNC.NTZ R6, R7 ;  /* 0x0000000700067305 */ /* 0x000e26000020f100 */
[----:B------:R-:W-:-:S05]  /*1f50*/  FFMA R9, R5, R9, R26 ;  /* 0x0000000905097223 */ /* 0x000fca000000001a */
[----:B------:R-:W1:Y:S08]  /*1f60*/  F2I.TRUNC.NTZ R37, R37 ;  /* 0x0000002500257305 */ /* 0x000e70000020f100 */
[----:B------:R-:W2:Y:S01]  /*1f70*/  F2I.TRUNC.NTZ R8, R9 ;  /* 0x0000000900087305 */ /* 0x000ea2000020f100 */
[----:B0-----:R-:W-:-:S04]  /*1f80*/  IADD3 R6, PT, PT, -R6, R33, RZ ;  /* 0x0000002106067210 */ /* 0x001fc80007ffe1ff */
[----:B------:R-:W-:Y:S01]  /*1f90*/  I2FP.F32.S32 R6, R6 ;  /* 0x0000000600067245 */ /* 0x000fe20000201400 */
[----:B-1----:R-:W-:-:S04]  /*1fa0*/  IMAD.IADD R32, R32, 0x1, -R37 ;  /* 0x0000000120207824 */ /* 0x002fc800078e0a25 */
[----:B------:R-:W-:Y:S01]  /*1fb0*/  FMUL R5, R6, R6 ;  /* 0x0000000606057220 */ /* 0x000fe20000400000 */
[----:B------:R-:W-:Y:S01]  /*1fc0*/  I2FP.F32.S32 R32, R32 ;  /* 0x0000002000207245 */ /* 0x000fe20000201400 */
[----:B--2---:R-:W-:-:S04]  /*1fd0*/  IMAD.IADD R8, R35, 0x1, -R8 ;  /* 0x0000000123087824 */ /* 0x004fc800078e0a08 */
[----:B------:R-:W-:Y:S01]  /*1fe0*/  FFMA R5, R32, R32, R5 ;  /* 0x0000002020057223 */ /* 0x000fe20000000005 */
[----:B------:R-:W-:-:S05]  /*1ff0*/  I2FP.F32.S32 R8, R8 ;  /* 0x0000000800087245 */ /* 0x000fca0000201400 */
[----:B------:R-:W-:-:S04]  /*2000*/  FFMA R5, R8, R8, R5 ;  /* 0x0000000808057223 */ /* 0x000fc80000000005 */
[----:B------:R-:W-:Y:S01]  /*2010*/  FADD R2, R5, R2 ;  /* 0x0000000205027221 */ /* 0x000fe20000000000 */
[----:B------:R-:W-:Y:S06]  /*2020*/  BRA.U UP0, `(.L_x_20) ;  /* 0xfffffff900447547 */ /* 0x000fec000b83ffff */
[----:B------:R-:W0:Y:S01]  /*2030*/  LDCU UR6, c[0x0][0x398] ;  /* 0x00007300ff0677ac */ /* 0x000e220008000800 */
[----:B------:R-:W-:-:S04]  /*2040*/  UIADD3 UR4, UPT, UPT, UR4, 0x1, URZ ;  /* 0x0000000104047890 */ /* 0x000fc8000fffe0ff */
[----:B0-----:R-:W-:-:S09]  /*2050*/  UISETP.NE.AND UP0, UPT, UR4, UR6, UPT ;  /* 0x000000060400728c */ /* 0x001fd2000bf05270 */
[----:B------:R-:W-:Y:S05]  /*2060*/  BRA.U UP0, `(.L_x_21) ;  /* 0xfffffff500c47547 */ /* 0x000fea000b83ffff */
.L_x_17:
[----:B------:R-:W0:Y:S01]  /*2070*/  LDCU UR4, c[0x0][0x39c] ;  /* 0x00007380ff0477ac */ /* 0x000e220008000800 */
[----:B------:R-:W-:Y:S01]  /*2080*/  BSSY.RECONVERGENT B0, `(.L_x_22) ;  /* 0x000000f000007945 */ /* 0x000fe20003800200 */
[----:B0-----:R-:W-:-:S04]  /*2090*/  UIMAD UR4, UR4, UR6, URZ ;  /* 0x00000006040472a4 */ /* 0x001fc8000f8e02ff */
[----:B------:R-:W-:-:S06]  /*20a0*/  UIMAD UR4, UR4, 0x3, URZ ;  /* 0x00000003040478a4 */ /* 0x000fcc000f8e02ff */
[----:B------:R-:W-:-:S04]  /*20b0*/  I2FP.F32.S32 R5, UR4 ;  /* 0x0000000400057c45 */ /* 0x000fc80008201400 */
[----:B------:R-:W0:Y:S08]  /*20c0*/  MUFU.RCP R0, R5 ;  /* 0x0000000500007308 */ /* 0x000e300000001000 */
[----:B------:R-:W1:Y:S01]  /*20d0*/  FCHK P0, R2, R5 ;  /* 0x0000000502007302 */ /* 0x000e620000000000 */
[----:B0-----:R-:W-:-:S04]  /*20e0*/  FFMA R3, -R5, R0, 1 ;  /* 0x3f80000005037423 */ /* 0x001fc80000000100 */
[----:B------:R-:W-:-:S04]  /*20f0*/  FFMA R3, R0, R3, R0 ;  /* 0x0000000300037223 */ /* 0x000fc80000000000 */
[----:B------:R-:W-:-:S04]  /*2100*/  FFMA R0, R3, R2, RZ ;  /* 0x0000000203007223 */ /* 0x000fc800000000ff */
[----:B------:R-:W-:-:S04]  /*2110*/  FFMA R7, -R5, R0, R2 ;  /* 0x0000000005077223 */ /* 0x000fc80000000102 */
[----:B------:R-:W-:Y:S01]  /*2120*/  FFMA R0, R3, R7, R0 ;  /* 0x0000000703007223 */ /* 0x000fe20000000000 */
[----:B-1----:R-:W-:Y:S06]  /*2130*/  @!P0 BRA `(.L_x_23) ;  /* 0x00000000000c8947 */ /* 0x002fec0003800000 */
[----:B------:R-:W-:-:S07]  /*2140*/  MOV R6, 0x2160 ;  /* 0x0000216000067802 */ /* 0x000fce0000000f00 */
[----:B-----5:R-:W-:Y:S05]  /*2150*/  CALL.REL.NOINC `($__internal_2_$__cuda_sm3x_div_rn_noftz_f32_slowpath) ;  /* 0x0000000800447944 */ /* 0x020fea0003c00000 */
[----:B------:R-:W-:-:S07]  /*2160*/  MOV R0, R9 ;  /* 0x0000000900007202 */ /* 0x000fce0000000f00 */
.L_x_23:
[----:B------:R-:W-:Y:S05]  /*2170*/  BSYNC.RECONVERGENT B0 ;  /* 0x0000000000007941 */ /* 0x000fea0003800200 */
.L_x_22:
[----:B------:R-:W-:Y:S01]  /*2180*/  VIADD R2, R0, 0xf3000000 ;  /* 0xf300000000027836 */ /* 0x000fe20000000000 */
[----:B------:R0:W1:Y:S01]  /*2190*/  MUFU.RSQ R3, R0 ;  /* 0x0000000000037308 */ /* 0x0000620000001400 */
[----:B------:R-:W-:Y:S03]  /*21a0*/  BSSY.RECONVERGENT B0, `(.L_x_24) ;  /* 0x000000a000007945 */ /* 0x000fe60003800200 */
[----:B------:R-:W-:-:S13]  /*21b0*/  ISETP.GT.U32.AND P0, PT, R2, 0x727fffff, PT ;  /* 0x727fffff0200780c */ /* 0x000fda0003f04070 */
[----:B01----:R-:W-:Y:S05]  /*21c0*/  @!P0 BRA `(.L_x_25) ;  /* 0x00000000000c8947 */ /* 0x003fea0003800000 */
[----:B-----5:R-:W-:-:S07]  /*21d0*/  MOV R8, 0x21f0 ;  /* 0x000021f000087802 */ /* 0x020fce0000000f00 */
[----:B------:R-:W-:Y:S05]  /*21e0*/  CALL.REL.NOINC `($__internal_1_$__cuda_sm20_sqrt_rn_f32_slowpath) ;  /* 0x0000000400c47944 */ /* 0x000fea0003c00000 */
[----:B------:R-:W-:Y:S05]  /*21f0*/  BRA `(.L_x_26) ;  /* 0x0000000000107947 */ /* 0x000fea0003800000 */
.L_x_25:
[C---:B------:R-:W-:Y:S01]  /*2200*/  FMUL.FTZ R5, R3.reuse, R0 ;  /* 0x0000000003057220 */ /* 0x040fe20000410000 */
[----:B------:R-:W-:-:S03]  /*2210*/  FMUL.FTZ R2, R3, 0.5 ;  /* 0x3f00000003027820 */ /* 0x000fc60000410000 */
[----:B------:R-:W-:-:S04]  /*2220*/  FFMA R0, -R5, R5, R0 ;  /* 0x0000000505007223 */ /* 0x000fc80000000100 */
[----:B------:R-:W-:-:S07]  /*2230*/  FFMA R5, R0, R2, R5 ;  /* 0x0000000200057223 */ /* 0x000fce0000000005 */
.L_x_26:
[----:B------:R-:W-:Y:S05]  /*2240*/  BSYNC.RECONVERGENT B0 ;  /* 0x0000000000007941 */ /* 0x000fea0003800200 */
.L_x_24:
[----:B------:R-:W0:Y:S02]  /*2250*/  LDCU UR4, c[0x0][0x3a0] ;  /* 0x00007400ff0477ac */ /* 0x000e240008000800 */
[----:B0-----:R-:W-:-:S13]  /*2260*/  FSETP.GTU.AND P0, PT, R5, UR4, PT ;  /* 0x0000000405007c0b */ /* 0x001fda000bf0c000 */
[----:B------:R-:W-:Y:S05]  /*2270*/  @P0 EXIT ;  /* 0x000000000000094d */ /* 0x000fea0003800000 */
[----:B-----5:R-:W0:Y:S02]  /*2280*/  LDC.64 R8, c[0x4][0x10] ;  /* 0x01000400ff087b82 */ /* 0x020e240000000a00 */
[----:B0-----:R-:W2:Y:S02]  /*2290*/  LDG.E.64 R2, desc[UR14][R8.64] ;  /* 0x0000000e08027981 */ /* 0x001ea4000c1e1b00 */
[----:B--2---:R-:W-:-:S05]  /*22a0*/  IMAD.WIDE R2, R4, 0x4, R2 ;  /* 0x0000000404027825 */ /* 0x004fca00078e0202 */
[----:B------:R-:W-:Y:S04]  /*22b0*/  STG.E desc[UR14][R2.64], R5 ;  /* 0x0000000502007986 */ /* 0x000fe8000c10190e */
[----:B------:R-:W2:Y:S01]  /*22c0*/  LDG.E.64 R6, desc[UR14][R8.64] ;  /* 0x0000000e08067981 */ /* 0x000ea2000c1e1b00 */
[----:B------:R-:W-:Y:S02]  /*22d0*/  IMAD.MOV.U32 R11, RZ, RZ, -0x3dcc0000 ;  /* 0xc2340000ff0b7424 */ /* 0x000fe400078e00ff */
[----:B--2---:R-:W-:-:S05]  /*22e0*/  IMAD.WIDE R6, R4, 0x4, R6 ;  /* 0x0000000404067825 */ /* 0x004fca00078e0206 */
[----:B------:R-:W-:Y:S01]  /*22f0*/  STG.E desc[UR14][R6.64+0x4], R11 ;  /* 0x0000040b06007986 */ /* 0x000fe2000c10190e */
[----:B------:R-:W-:Y:S05]  /*2300*/  EXIT ;  /* 0x000000000000794d */ /* 0x000fea0003800000 */
        .weak           $__internal_0_$__cuda_sm20_div_rn_f64_full
        .type           $__internal_0_$__cuda_sm20_div_rn_f64_full,@function
        .size           $__internal_0_$__cuda_sm20_div_rn_f64_full,($__internal_1_$__cuda_sm20_sqrt_rn_f32_slowpath - $__internal_0_$__cuda_sm20_div_rn_f64_full)
$__internal_0_$__cuda_sm20_div_rn_f64_full:
[C---:B------:R-:W-:Y:S01]  /*2310*/  FSETP.GEU.AND P0, PT, |R3|.reuse, 1.469367938527859385e-39, PT ;  /* 0x001000000300780b */ /* 0x040fe20003f0e200 */
[----:B------:R-:W-:Y:S01]  /*2320*/  IMAD.MOV.U32 R29, RZ, RZ, R3 ;  /* 0x000000ffff1d7224 */ /* 0x000fe200078e0003 */
[C---:B------:R-:W-:Y:S02]  /*2330*/  LOP3.LUT R10, R3.reuse, 0x800fffff, RZ, 0xc0, !PT ;  /* 0x800fffff030a7812 */ /* 0x040fe400078ec0ff */
[----:B------:R-:W-:Y:S02]  /*2340*/  MOV R28, R0 ;  /* 0x00000000001c7202 */ /* 0x000fe40000000f00 */
[----:B------:R-:W-:Y:S01]  /*2350*/  LOP3.LUT R11, R10, 0x3ff00000, RZ, 0xfc, !PT ;  /* 0x3ff000000a0b7812 */ /* 0x000fe200078efcff */
[----:B------:R-:W-:Y:S01]  /*2360*/  IMAD.MOV.U32 R10, RZ, RZ, R0 ;  /* 0x000000ffff0a7224 */ /* 0x000fe200078e0000 */
[----:B------:R-:W-:Y:S02]  /*2370*/  MOV R8, 0x1 ;  /* 0x0000000100087802 */ /* 0x000fe40000000f00 */
[----:B------:R-:W-:-:S02]  /*2380*/  LOP3.LUT R33, R3, 0x7ff00000, RZ, 0xc0, !PT ;  /* 0x7ff0000003217812 */ /* 0x000fc400078ec0ff */
[----:B------:R-:W-:Y:S01]  /*2390*/  MOV R7, 0x1ca00000 ;  /* 0x1ca0000000077802 */ /* 0x000fe20000000f00 */
[----:B------:R-:W-:-:S06]  /*23a0*/  @!P0 DMUL R10, R28, 8.98846567431157953865e+307 ;  /* 0x7fe000001c0a8828 */ /* 0x000fcc0000000000 */
[----:B------:R-:W0:Y:S02]  /*23b0*/  MUFU.RCP64H R9, R11 ;  /* 0x0000000b00097308 */ /* 0x000e240000001800 */
[----:B0-----:R-:W-:-:S08]  /*23c0*/  DFMA R30, R8, -R10, 1 ;  /* 0x3ff00000081e742b */ /* 0x001fd0000000080a */
[----:B------:R-:W-:-:S08]  /*23d0*/  DFMA R30, R30, R30, R30 ;  /* 0x0000001e1e1e722b */ /* 0x000fd0000000001e */
[----:B------:R-:W-:Y:S01]  /*23e0*/  DFMA R30, R8, R30, R8 ;  /* 0x0000001e081e722b */ /* 0x000fe20000000008 */
[----:B------:R-:W-:Y:S02]  /*23f0*/  IMAD.MOV.U32 R9, RZ, RZ, R25 ;  /* 0x000000ffff097224 */ /* 0x000fe400078e0019 */
[----:B------:R-:W-:-:S03]  /*2400*/  IMAD.MOV.U32 R8, RZ, RZ, R24 ;  /* 0x000000ffff087224 */ /* 0x000fc600078e0018 */
[----:B------:R-:W-:Y:S02]  /*2410*/  LOP3.LUT R5, R9, 0x7ff00000, RZ, 0xc0, !PT ;  /* 0x7ff0000009057812 */ /* 0x000fe400078ec0ff */
[----:B------:R-:W-:Y:S01]  /*2420*/  DFMA R26, R30, -R10, 1 ;  /* 0x3ff000001e1a742b */ /* 0x000fe2000000080a */
[----:B------:R-:W-:Y:S01]  /*2430*/  IMAD.MOV.U32 R24, RZ, RZ, R8 ;  /* 0x000000ffff187224 */ /* 0x000fe200078e0008 */
[----:B------:R-:W-:Y:S01]  /*2440*/  ISETP.GE.U32.AND P1, PT, R5, R33, PT ;  /* 0x000000210500720c */ /* 0x000fe20003f26070 */
[----:B------:R-:W-:-:S03]  /*2450*/  IMAD.MOV.U32 R32, RZ, RZ, R5 ;  /* 0x000000ffff207224 */ /* 0x000fc600078e0005 */
[----:B------:R-:W-:Y:S02]  /*2460*/  SEL R25, R7, 0x63400000, !P1 ;  /* 0x6340000007197807 */ /* 0x000fe40004800000 */
[----:B------:R-:W-:Y:S01]  /*2470*/  DFMA R26, R30, R26, R30 ;  /* 0x0000001a1e1a722b */ /* 0x000fe2000000001e */
[----:B------:R-:W-:Y:S02]  /*2480*/  FSETP.GEU.AND P1, PT, |R9|, 1.469367938527859385e-39, PT ;  /* 0x001000000900780b */ /* 0x000fe40003f2e200 */
[----:B------:R-:W-:-:S11]  /*2490*/  LOP3.LUT R25, R25, 0x800fffff, R9, 0xf8, !PT ;  /* 0x800fffff19197812 */ /* 0x000fd600078ef809 */
[----:B------:R-:W-:Y:S05]  /*24a0*/  @P1 BRA `(.L_x_27) ;  /* 0x0000000000201947 */ /* 0x000fea0003800000 */
[----:B------:R-:W-:-:S04]  /*24b0*/  LOP3.LUT R28, R29, 0x7ff00000, RZ, 0xc0, !PT ;  /* 0x7ff000001d1c7812 */ /* 0x000fc800078ec0ff */
[----:B------:R-:W-:Y:S02]  /*24c0*/  ISETP.GE.U32.AND P1, PT, R5, R28, PT ;  /* 0x0000001c0500720c */ /* 0x000fe40003f26070 */
[----:B------:R-:W-:Y:S02]  /*24d0*/  MOV R28, RZ ;  /* 0x000000ff001c7202 */ /* 0x000fe40000000f00 */
[----:B------:R-:W-:-:S04]  /*24e0*/  SEL R29, R7, 0x63400000, !P1 ;  /* 0x63400000071d7807 */ /* 0x000fc80004800000 */
[----:B------:R-:W-:-:S04]  /*24f0*/  LOP3.LUT R29, R29, 0x80000000, R9, 0xf8, !PT ;  /* 0x800000001d1d7812 */ /* 0x000fc800078ef809 */
[----:B------:R-:W-:-:S06]  /*2500*/  LOP3.LUT R29, R29, 0x100000, RZ, 0xfc, !PT ;  /* 0x001000001d1d7812 */ /* 0x000fcc00078efcff */
[----:B------:R-:W-:-:S10]  /*2510*/  DFMA R24, R24, 2, -R28 ;  /* 0x400000001818782b */ /* 0x000fd4000000081c */
[----:B------:R-:W-:-:S07]  /*2520*/  LOP3.LUT R32, R25, 0x7ff00000, RZ, 0xc0, !PT ;  /* 0x7ff0000019207812 */ /* 0x000fce00078ec0ff */
.L_x_27:
[----:B------:R-:W-:Y:S01]  /*2530*/  @!P0 LOP3.LUT R33, R11, 0x7ff00000, RZ, 0xc0, !PT ;  /* 0x7ff000000b218812 */ /* 0x000fe200078ec0ff */
[----:B------:R-:W-:Y:S01]  /*2540*/  VIADD R30, R32, 0xffffffff ;  /* 0xffffffff201e7836 */ /* 0x000fe20000000000 */
[----:B------:R-:W-:-:S03]  /*2550*/  DMUL R28, R26, R24 ;  /* 0x000000181a1c7228 */ /* 0x000fc60000000000 */
[----:B------:R-:W-:Y:S01]  /*2560*/  VIADD R34, R33, 0xffffffff ;  /* 0xffffffff21227836 */ /* 0x000fe20000000000 */
[----:B------:R-:W-:-:S04]  /*2570*/  ISETP.GT.U32.AND P0, PT, R30, 0x7feffffe, PT ;  /* 0x7feffffe1e00780c */ /* 0x000fc80003f04070 */
[----:B------:R-:W-:Y:S01]  /*2580*/  ISETP.GT.U32.OR P0, PT, R34, 0x7feffffe, P0 ;  /* 0x7feffffe2200780c */ /* 0x000fe20000704470 */
[----:B------:R-:W-:-:S08]  /*2590*/  DFMA R30, R28, -R10, R24 ;  /* 0x8000000a1c1e722b */ /* 0x000fd00000000018 */
[----:B------:R-:W-:Y:S01]  /*25a0*/  DFMA R30, R26, R30, R28 ;  /* 0x0000001e1a1e722b */ /* 0x000fe2000000001c */
[----:B------:R-:W-:Y:S01]  /*25b0*/  MOV R26, R0 ;  /* 0x00000000001a7202 */ /* 0x000fe20000000f00 */
[----:B------:R-:W-:Y:S02]  /*25c0*/  IMAD.MOV.U32 R27, RZ, RZ, R3 ;  /* 0x000000ffff1b7224 */ /* 0x000fe400078e0003 */
[----:B------:R-:W-:Y:S07]  /*25d0*/  @P0 BRA `(.L_x_28) ;  /* 0x00000000006c0947 */ /* 0x000fee0003800000 */
[----:B------:R-:W-:-:S04]  /*25e0*/  LOP3.LUT R28, R27, 0x7ff00000, RZ, 0xc0, !PT ;  /* 0x7ff000001b1c7812 */ /* 0x000fc800078ec0ff */
[CC--:B------:R-:W-:Y:S02]  /*25f0*/  VIADDMNMX R8, R5.reuse, -R28.reuse, 0xb9600000, !PT ;  /* 0xb960000005087446 */ /* 0x0c0fe4000780091c */
[----:B------:R-:W-:Y:S02]  /*2600*/  ISETP.GE.U32.AND P0, PT, R5, R28, PT ;  /* 0x0000001c0500720c */ /* 0x000fe40003f06070 */
[----:B------:R-:W-:Y:S02]  /*2610*/  VIMNMX R5, PT, PT, R8, 0x46a00000, PT ;  /* 0x46a0000008057848 */ /* 0x000fe40003fe0100 */
[----:B------:R-:W-:-:S05]  /*2620*/  SEL R8, R7, 0x63400000, !P0 ;  /* 0x6340000007087807 */ /* 0x000fca0004000000 */
[----:B------:R-:W-:Y:S02]  /*2630*/  IMAD.IADD R5, R5, 0x1, -R8 ;  /* 0x0000000105057824 */ /* 0x000fe400078e0a08 */
[----:B------:R-:W-:-:S03]  /*2640*/  IMAD.MOV.U32 R8, RZ, RZ, RZ ;  /* 0x000000ffff087224 */ /* 0x000fc600078e00ff */
[----:B------:R-:W-:-:S06]  /*2650*/  IADD3 R9, PT, PT, R5, 0x7fe00000, RZ ;  /* 0x7fe0000005097810 */ /* 0x000fcc0007ffe0ff */
[----:B------:R-:W-:-:S10]  /*2660*/  DMUL R28, R30, R8 ;  /* 0x000000081e1c7228 */ /* 0x000fd40000000000 */
[----:B------:R-:W-:-:S13]  /*2670*/  FSETP.GTU.AND P0, PT, |R29|, 1.469367938527859385e-39, PT ;  /* 0x001000001d00780b */ /* 0x000fda0003f0c200 */
[----:B------:R-:W-:Y:S05]  /*2680*/  @P0 BRA `(.L_x_29) ;  /* 0x0000000000940947 */ /* 0x000fea0003800000 */
[----:B------:R-:W-:Y:S01]  /*2690*/  DFMA R24, R30, -R10, R24 ;  /* 0x8000000a1e18722b */ /* 0x000fe20000000018 */
[----:B------:R-:W-:-:S09]  /*26a0*/  IMAD.MOV.U32 R10, RZ, RZ, RZ ;  /* 0x000000ffff0a7224 */ /* 0x000fd200078e00ff */
[C---:B------:R-:W-:Y:S02]  /*26b0*/  FSETP.NEU.AND P0, PT, R25.reuse, RZ, PT ;  /* 0x000000ff1900720b */ /* 0x040fe40003f0d000 */
[----:B------:R-:W-:-:S04]  /*26c0*/  LOP3.LUT R7, R25, 0x80000000, R27, 0x48, !PT ;  /* 0x8000000019077812 */ /* 0x000fc800078e481b */
[----:B------:R-:W-:-:S07]  /*26d0*/  LOP3.LUT R11, R7, R9, RZ, 0xfc, !PT ;  /* 0x00000009070b7212 */ /* 0x000fce00078efcff */
[----:B------:R-:W-:Y:S05]  /*26e0*/  @!P0 BRA `(.L_x_29) ;  /* 0x00000000007c8947 */ /* 0x000fea0003800000 */
[C---:B------:R-:W-:Y:S01]  /*26f0*/  IADD3 R9, PT, PT, -R5.reuse, RZ, RZ ;  /* 0x000000ff05097210 */ /* 0x040fe20007ffe1ff */
[----:B------:R-:W-:Y:S01]  /*2700*/  IMAD.MOV.U32 R8, RZ, RZ, RZ ;  /* 0x000000ffff087224 */ /* 0x000fe200078e00ff */
[----:B------:R-:W-:Y:S01]  /*2710*/  DMUL.RP R10, R30, R10 ;  /* 0x0000000a1e0a7228 */ /* 0x000fe20000008000 */
[----:B------:R-:W-:-:S04]  /*2720*/  IADD3 R5, PT, PT, -R5, -0x43300000, RZ ;  /* 0xbcd0000005057810 */ /* 0x000fc80007ffe1ff */
[----:B------:R-:W-:-:S05]  /*2730*/  DFMA R8, R28, -R8, R30 ;  /* 0x800000081c08722b */ /* 0x000fca000000001e */
[----:B------:R-:W-:-:S05]  /*2740*/  LOP3.LUT R7, R11, R7, RZ, 0x3c, !PT ;  /* 0x000000070b077212 */ /* 0x000fca00078e3cff */
[----:B------:R-:W-:-:S04]  /*2750*/  FSETP.NEU.AND P0, PT, |R9|, R5, PT ;  /* 0x000000050900720b */ /* 0x000fc80003f0d200 */
[----:B------:R-:W-:Y:S02]  /*2760*/  FSEL R28, R10, R28, !P0 ;  /* 0x0000001c0a1c7208 */ /* 0x000fe40004000000 */
[----:B------:R-:W-:Y:S01]  /*2770*/  FSEL R29, R7, R29, !P0 ;  /* 0x0000001d071d7208 */ /* 0x000fe20004000000 */
[----:B------:R-:W-:Y:S06]  /*2780*/  BRA `(.L_x_29) ;  /* 0x0000000000547947 */ /* 0x000fec0003800000 */
.L_x_28:
[----:B------:R-:W-:-:S14]  /*2790*/  DSETP.NAN.AND P0, PT, R8, R8, PT ;  /* 0x000000080800722a */ /* 0x000fdc0003f08000 */
[----:B------:R-:W-:Y:S05]  /*27a0*/  @P0 BRA `(.L_x_30) ;  /* 0x0000000000440947 */ /* 0x000fea0003800000 */
[----:B------:R-:W-:-:S14]  /*27b0*/  DSETP.NAN.AND P0, PT, R26, R26, PT ;  /* 0x0000001a1a00722a */ /* 0x000fdc0003f08000 */
[----:B------:R-:W-:Y:S05]  /*27c0*/  @P0 BRA `(.L_x_31) ;  /* 0x0000000000300947 */ /* 0x000fea0003800000 */
[----:B------:R-:W-:Y:S01]  /*27d0*/  ISETP.NE.AND P0, PT, R32, R33, PT ;  /* 0x000000212000720c */ /* 0x000fe20003f05270 */
[----:B------:R-:W-:Y:S01]  /*27e0*/  IMAD.MOV.U32 R28, RZ, RZ, 0x0 ;  /* 0x00000000ff1c7424 */ /* 0x000fe200078e00ff */
[----:B------:R-:W-:-:S11]  /*27f0*/  MOV R29, 0xfff80000 ;  /* 0xfff80000001d7802 */ /* 0x000fd60000000f00 */
[----:B------:R-:W-:Y:S05]  /*2800*/  @!P0 BRA `(.L_x_29) ;  /* 0x0000000000348947 */ /* 0x000fea0003800000 */
[----:B------:R-:W-:Y:S02]  /*2810*/  ISETP.NE.AND P0, PT, R32, 0x7ff00000, PT ;  /* 0x7ff000002000780c */ /* 0x000fe40003f05270 */
[----:B------:R-:W-:Y:S02]  /*2820*/  LOP3.LUT R29, R9, 0x80000000, R27, 0x48, !PT ;  /* 0x80000000091d7812 */ /* 0x000fe400078e481b */
[----:B------:R-:W-:-:S13]  /*2830*/  ISETP.EQ.OR P0, PT, R33, RZ, !P0 ;  /* 0x000000ff2100720c */ /* 0x000fda0004702670 */
[----:B------:R-:W-:Y:S01]  /*2840*/  @P0 LOP3.LUT R5, R29, 0x7ff00000, RZ, 0xfc, !PT ;  /* 0x7ff000001d050812 */ /* 0x000fe200078efcff */
[----:B------:R-:W-:Y:S02]  /*2850*/  @!P0 IMAD.MOV.U32 R28, RZ, RZ, RZ ;  /* 0x000000ffff1c8224 */ /* 0x000fe400078e00ff */
[----:B------:R-:W-:Y:S01]  /*2860*/  @P0 IMAD.MOV.U32 R28, RZ, RZ, RZ ;  /* 0x000000ffff1c0224 */ /* 0x000fe200078e00ff */
[----:B------:R-:W-:Y:S01]  /*2870*/  @P0 MOV R29, R5 ;  /* 0x00000005001d0202 */ /* 0x000fe20000000f00 */
[----:B------:R-:W-:Y:S06]  /*2880*/  BRA `(.L_x_29) ;  /* 0x0000000000147947 */ /* 0x000fec0003800000 */
.L_x_31:
[----:B------:R-:W-:Y:S01]  /*2890*/  LOP3.LUT R29, R27, 0x80000, RZ, 0xfc, !PT ;  /* 0x000800001b1d7812 */ /* 0x000fe200078efcff */
[----:B------:R-:W-:Y:S01]  /*28a0*/  IMAD.MOV.U32 R28, RZ, RZ, R26 ;  /* 0x000000ffff1c7224 */ /* 0x000fe200078e001a */
[----:B------:R-:W-:Y:S06]  /*28b0*/  BRA `(.L_x_29) ;  /* 0x0000000000087947 */ /* 0x000fec0003800000 */
.L_x_30:
[----:B------:R-:W-:Y:S01]  /*28c0*/  LOP3.LUT R29, R9, 0x80000, RZ, 0xfc, !PT ;  /* 0x00080000091d7812 */ /* 0x000fe200078efcff */
[----:B------:R-:W-:-:S07]  /*28d0*/  IMAD.MOV.U32 R28, RZ, RZ, R8 ;  /* 0x000000ffff1c7224 */ /* 0x000fce00078e0008 */
.L_x_29:
[----:B------:R-:W-:-:S04]  /*28e0*/  MOV R7, 0x0 ;  /* 0x0000000000077802 */ /* 0x000fc80000000f00 */
[----:B------:R-:W-:Y:S05]  /*28f0*/  RET.REL.NODEC R6 `(_Z7kernel2iiiiiiiifff) ;  /* 0xffffffd406c07950 */ /* 0x000fea0003c3ffff */
        .weak           $__internal_1_$__cuda_sm20_sqrt_rn_f32_slowpath
        .type           $__internal_1_$__cuda_sm20_sqrt_rn_f32_slowpath,@function
        .size           $__internal_1_$__cuda_sm20_sqrt_rn_f32_slowpath,($__internal_2_$__cuda_sm3x_div_rn_noftz_f32_slowpath - $__internal_1_$__cuda_sm20_sqrt_rn_f32_slowpath)
$__internal_1_$__cuda_sm20_sqrt_rn_f32_slowpath:
[----:B------:R-:W-:-:S13]  /*2900*/  LOP3.LUT P0, RZ, R0, 0x7fffffff, RZ, 0xc0, !PT ;  /* 0x7fffffff00ff7812 */ /* 0x000fda000780c0ff */
[----:B------:R-:W-:Y:S01]  /*2910*/  @!P0 IMAD.MOV.U32 R2, RZ, RZ, R0 ;  /* 0x000000ffff028224 */ /* 0x000fe200078e0000 */
[----:B------:R-:W-:Y:S06]  /*2920*/  @!P0 BRA `(.L_x_32) ;  /* 0x0000000000408947 */ /* 0x000fec0003800000 */
[----:B------:R-:W-:-:S13]  /*2930*/  FSETP.GEU.FTZ.AND P0, PT, R0, RZ, PT ;  /* 0x000000ff0000720b */ /* 0x000fda0003f1e000 */
[----:B------:R-:W-:Y:S01]  /*2940*/  @!P0 IMAD.MOV.U32 R2, RZ, RZ, 0x7fffffff ;  /* 0x7fffffffff028424 */ /* 0x000fe200078e00ff */
[----:B------:R-:W-:Y:S06]  /*2950*/  @!P0 BRA `(.L_x_32) ;  /* 0x0000000000348947 */ /* 0x000fec0003800000 */
[----:B------:R-:W-:-:S13]  /*2960*/  FSETP.GTU.FTZ.AND P0, PT, |R0|, +INF , PT ;  /* 0x7f8000000000780b */ /* 0x000fda0003f1c200 */
[----:B------:R-:W-:Y:S01]  /*2970*/  @P0 FADD.FTZ R2, R0, 1 ;  /* 0x3f80000000020421 */ /* 0x000fe20000010000 */
[----:B------:R-:W-:Y:S06]  /*2980*/  @P0 BRA `(.L_x_32) ;  /* 0x0000000000280947 */ /* 0x000fec0003800000 */
[----:B------:R-:W-:-:S13]  /*2990*/  FSETP.NEU.FTZ.AND P0, PT, |R0|, +INF , PT ;  /* 0x7f8000000000780b */ /* 0x000fda0003f1d200 */
[----:B------:R-:W-:-:S04]  /*29a0*/  @P0 FFMA R3, R0, 1.84467440737095516160e+19, RZ ;  /* 0x5f80000000030823 */ /* 0x000fc800000000ff */
[----:B------:R-:W0:Y:S02]  /*29b0*/  @P0 MUFU.RSQ R2, R3 ;  /* 0x0000000300020308 */ /* 0x000e240000001400 */
[----:B0-----:R-:W-:Y:S01]  /*29c0*/  @P0 FMUL.FTZ R6, R3, R2 ;  /* 0x0000000203060220 */ /* 0x001fe20000410000 */
[----:B------:R-:W-:Y:S01]  /*29d0*/  @P0 FMUL.FTZ R7, R2, 0.5 ;  /* 0x3f00000002070820 */ /* 0x000fe20000410000 */
[----:B------:R-:W-:Y:S02]  /*29e0*/  @!P0 MOV R2, R0 ;  /* 0x0000000000028202 */ /* 0x000fe40000000f00 */
[----:B------:R-:W-:-:S04]  /*29f0*/  @P0 FADD.FTZ R5, -R6, -RZ ;  /* 0x800000ff06050221 */ /* 0x000fc80000010100 */
[----:B------:R-:W-:-:S04]  /*2a00*/  @P0 FFMA R5, R6, R5, R3 ;  /* 0x0000000506050223 */ /* 0x000fc80000000003 */
[----:B------:R-:W-:-:S04]  /*2a10*/  @P0 FFMA R5, R5, R7, R6 ;  /* 0x0000000705050223 */ /* 0x000fc80000000006 */
[----:B------:R-:W-:-:S07]  /*2a20*/  @P0 FMUL.FTZ R2, R5, 2.3283064365386962891e-10 ;  /* 0x2f80000005020820 */ /* 0x000fce0000410000 */
.L_x_32:
[----:B------:R-:W-:Y:S02]  /*2a30*/  HFMA2 R3, -RZ, RZ, 0, 0 ;  /* 0x00000000ff037431 */ /* 0x000fe400000001ff */
[----:B------:R-:W-:Y:S02]  /*2a40*/  IMAD.MOV.U32 R5, RZ, RZ, R2 ;  /* 0x000000ffff057224 */ /* 0x000fe400078e0002 */
[----:B------:R-:W-:-:S04]  /*2a50*/  IMAD.MOV.U32 R2, RZ, RZ, R8 ;  /* 0x000000ffff027224 */ /* 0x000fc800078e0008 */
[----:B------:R-:W-:Y:S05]  /*2a60*/  RET.REL.NODEC R2 `(_Z7kernel2iiiiiiiifff) ;  /* 0xffffffd402647950 */ /* 0x000fea0003c3ffff */
        .weak           $__internal_2_$__cuda_sm3x_div_rn_noftz_f32_slowpath
        .type           $__internal_2_$__cuda_sm3x_div_rn_noftz_f32_slowpath,@function
        .size           $__internal_2_$__cuda_sm3x_div_rn_noftz_f32_slowpath,(.L_x_130 - $__internal_2_$__cuda_sm3x_div_rn_noftz_f32_slowpath)
$__internal_2_$__cuda_sm3x_div_rn_noftz_f32_slowpath:
[----:B------:R-:W-:Y:S01]  /*2a70*/  SHF.R.U32.HI R8, RZ, 0x17, R5 ;  /* 0x00000017ff087819 */ /* 0x000fe20000011605 */
[----:B------:R-:W-:Y:S01]  /*2a80*/  BSSY.RECONVERGENT B1, `(.L_x_33) ;  /* 0x0000062000017945 */ /* 0x000fe20003800200 */
[----:B------:R-:W-:Y:S02]  /*2a90*/  SHF.R.U32.HI R7, RZ, 0x17, R2 ;  /* 0x00000017ff077819 */ /* 0x000fe40000011602 */
[----:B------:R-:W-:Y:S02]  /*2aa0*/  LOP3.LUT R12, R8, 0xff, RZ, 0xc0, !PT ;  /* 0x000000ff080c7812 */ /* 0x000fe400078ec0ff */
[----:B------:R-:W-:-:S03]  /*2ab0*/  LOP3.LUT R10, R7, 0xff, RZ, 0xc0, !PT ;  /* 0x000000ff070a7812 */ /* 0x000fc600078ec0ff */
[----:B------:R-:W-:Y:S02]  /*2ac0*/  VIADD R9, R12, 0xffffffff ;  /* 0xffffffff0c097836 */ /* 0x000fe40000000000 */
[----:B------:R-:W-:-:S03]  /*2ad0*/  VIADD R8, R10, 0xffffffff ;  /* 0xffffffff0a087836 */ /* 0x000fc60000000000 */
[----:B------:R-:W-:-:S04]  /*2ae0*/  ISETP.GT.U32.AND P0, PT, R9, 0xfd, PT ;  /* 0x000000fd0900780c */ /* 0x000fc80003f04070 */
[----:B------:R-:W-:-:S13]  /*2af0*/  ISETP.GT.U32.OR P0, PT, R8, 0xfd, P0 ;  /* 0x000000fd0800780c */ /* 0x000fda0000704470 */
[----:B------:R-:W-:Y:S01]  /*2b00*/  @!P0 MOV R7, RZ ;  /* 0x000000ff00078202 */ /* 0x000fe20000000f00 */
[----:B------:R-:W-:Y:S06]  /*2b10*/  @!P0 BRA `(.L_x_34) ;  /* 0x00000000005c8947 */ /* 0x000fec0003800000 */
[----:B------:R-:W-:Y:S02]  /*2b20*/  FSETP.GTU.FTZ.AND P0, PT, |R2|, +INF , PT ;  /* 0x7f8000000200780b */ /* 0x000fe40003f1c200 */
[----:B------:R-:W-:-:S04]  /*2b30*/  FSETP.GTU.FTZ.AND P1, PT, |R5|, +INF , PT ;  /* 0x7f8000000500780b */ /* 0x000fc80003f3c200 */
[----:B------:R-:W-:-:S13]  /*2b40*/  PLOP3.LUT P0, PT, P0, P1, PT, 0xf8, 0x8f ;  /* 0x00000000008f781c */ /* 0x000fda0000703f70 */
[----:B------:R-:W-:Y:S05]  /*2b50*/  @P0 BRA `(.L_x_35) ;  /* 0x00000004004c0947 */ /* 0x000fea0003800000 */
[----:B------:R-:W-:-:S13]  /*2b60*/  LOP3.LUT P0, RZ, R5, 0x7fffffff, R2, 0xc8, !PT ;  /* 0x7fffffff05ff7812 */ /* 0x000fda000780c802 */
[----:B------:R-:W-:Y:S05]  /*2b70*/  @!P0 BRA `(.L_x_36) ;  /* 0x00000004003c8947 */ /* 0x000fea0003800000 */
[C---:B------:R-:W-:Y:S02]  /*2b80*/  FSETP.NEU.FTZ.AND P1, PT, |R2|.reuse, +INF , PT ;  /* 0x7f8000000200780b */ /* 0x040fe40003f3d200 */
[----:B------:R-:W-:Y:S02]  /*2b90*/  FSETP.NEU.FTZ.AND P2, PT, |R5|, +INF , PT ;  /* 0x7f8000000500780b */ /* 0x000fe40003f5d200 */
[----:B------:R-:W-:-:S11]  /*2ba0*/  FSETP.NEU.FTZ.AND P0, PT, |R2|, +INF , PT ;  /* 0x7f8000000200780b */ /* 0x000fd60003f1d200 */
[----:B------:R-:W-:Y:S05]  /*2bb0*/  @!P2 BRA !P1, `(.L_x_36) ;  /* 0x00000004002ca947 */ /* 0x000fea0004800000 */
[----:B------:R-:W-:-:S04]  /*2bc0*/  LOP3.LUT P1, RZ, R2, 0x7fffffff, RZ, 0xc0, !PT ;  /* 0x7fffffff02ff7812 */ /* 0x000fc8000782c0ff */
[----:B------:R-:W-:-:S13]  /*2bd0*/  PLOP3.LUT P1, PT, P2, P1, PT, 0x2f, 0xf2 ;  /* 0x0000000000f2781c */ /* 0x000fda0001722577 */
[----:B------:R-:W-:Y:S05]  /*2be0*/  @P1 BRA `(.L_x_37) ;  /* 0x0000000400181947 */ /* 0x000fea0003800000 */
[----:B------:R-:W-:-:S04]  /*2bf0*/  LOP3.LUT P1, RZ, R5, 0x7fffffff, RZ, 0xc0, !PT ;  /* 0x7fffffff05ff7812 */ /* 0x000fc8000782c0ff */
[----:B------:R-:W-:-:S13]  /*2c00*/  PLOP3.LUT P0, PT, P0, P1, PT, 0x2f, 0xf2 ;  /* 0x0000000000f2781c */ /* 0x000fda0000702577 */
[----:B------:R-:W-:Y:S05]  /*2c10*/  @P0 BRA `(.L_x_38) ;  /* 0x0000000400000947 */ /* 0x000fea0003800000 */
[----:B------:R-:W-:Y:S02]  /*2c20*/  ISETP.GE.AND P0, PT, R8, RZ, PT ;  /* 0x000000ff0800720c */ /* 0x000fe40003f06270 */
[----:B------:R-:W-:-:S11]  /*2c30*/  ISETP.GE.AND P1, PT, R9, RZ, PT ;  /* 0x000000ff0900720c */ /* 0x000fd60003f26270 */
[----:B------:R-:W-:Y:S02]  /*2c40*/  @P0 IMAD.MOV.U32 R7, RZ, RZ, RZ ;  /* 0x000000ffff070224 */ /* 0x000fe400078e00ff */
[----:B------:R-:W-:Y:S01]  /*2c50*/  @!P0 FFMA R2, R2, 1.84467440737095516160e+19, RZ ;  /* 0x5f80000002028823 */ /* 0x000fe200000000ff */
[----:B------:R-:W-:Y:S02]  /*2c60*/  @!P0 IMAD.MOV.U32 R7, RZ, RZ, -0x40 ;  /* 0xffffffc0ff078424 */ /* 0x000fe400078e00ff */
[----:B------:R-:W-:-:S03]  /*2c70*/  @!P1 FFMA R5, R5, 1.84467440737095516160e+19, RZ ;  /* 0x5f80000005059823 */ /* 0x000fc600000000ff */
[----:B------:R-:W-:-:S07]  /*2c80*/  @!P1 IADD3 R7, PT, PT, R7, 0x40, RZ ;  /* 0x0000004007079810 */ /* 0x000fce0007ffe0ff */
.L_x_34:
[----:B------:R-:W-:Y:S01]  /*2c90*/  LEA R8, R12, 0xc0800000, 0x17 ;  /* 0xc08000000c087811 */ /* 0x000fe200078eb8ff */
[----:B------:R-:W-:Y:S04]  /*2ca0*/  BSSY.RECONVERGENT B2, `(.L_x_39) ;  /* 0x0000036000027945 */ /* 0x000fe80003800200 */
[----:B------:R-:W-:Y:S02]  /*2cb0*/  IMAD.IADD R8, R5, 0x1, -R8 ;  /* 0x0000000105087824 */ /* 0x000fe400078e0a08 */
[----:B------:R-:W-:Y:S02]  /*2cc0*/  VIADD R5, R10, 0xffffff81 ;  /* 0xffffff810a057836 */ /* 0x000fe40000000000 */
[----:B------:R0:W1:Y:S01]  /*2cd0*/  MUFU.RCP R9, R8 ;  /* 0x0000000800097308 */ /* 0x0000620000001000 */
[----:B------:R-:W-:Y:S01]  /*2ce0*/  FADD.FTZ R11, -R8, -RZ ;  /* 0x800000ff080b7221 */ /* 0x000fe20000010100 */
[C---:B------:R-:W-:Y:S01]  /*2cf0*/  IMAD R2, R5.reuse, -0x800000, R2 ;  /* 0xff80000005027824 */ /* 0x040fe200078e0202 */
[----:B0-----:R-:W-:-:S04]  /*2d00*/  IADD3 R8, PT, PT, R5, 0x7f, -R12 ;  /* 0x0000007f05087810 */ /* 0x001fc80007ffe80c */
[----:B------:R-:W-:Y:S01]  /*2d10*/  IADD3 R8, PT, PT, R8, R7, RZ ;  /* 0x0000000708087210 */ /* 0x000fe20007ffe0ff */
[----:B-1----:R-:W-:-:S04]  /*2d20*/  FFMA R10, R9, R11, 1 ;  /* 0x3f800000090a7423 */ /* 0x002fc8000000000b */
[----:B------:R-:W-:-:S04]  /*2d30*/  FFMA R14, R9, R10, R9 ;  /* 0x0000000a090e7223 */ /* 0x000fc80000000009 */
[----:B------:R-:W-:-:S04]  /*2d40*/  FFMA R9, R2, R14, RZ ;  /* 0x0000000e02097223 */ /* 0x000fc800000000ff */
[----:B------:R-:W-:-:S04]  /*2d50*/  FFMA R10, R11, R9, R2 ;  /* 0x000000090b0a7223 */ /* 0x000fc80000000002 */
[----:B------:R-:W-:-:S04]  /*2d60*/  FFMA R13, R14, R10, R9 ;  /* 0x0000000a0e0d7223 */ /* 0x000fc80000000009 */
[----:B------:R-:W-:-:S04]  /*2d70*/  FFMA R10, R11, R13, R2 ;  /* 0x0000000d0b0a7223 */ /* 0x000fc80000000002 */
[----:B------:R-:W-:-:S05]  /*2d80*/  FFMA R9, R14, R10, R13 ;  /* 0x0000000a0e097223 */ /* 0x000fca000000000d */
[----:B------:R-:W-:-:S04]  /*2d90*/  SHF.R.U32.HI R2, RZ, 0x17, R9 ;  /* 0x00000017ff027819 */ /* 0x000fc80000011609 */
[----:B------:R-:W-:-:S05]  /*2da0*/  LOP3.LUT R2, R2, 0xff, RZ, 0xc0, !PT ;  /* 0x000000ff02027812 */ /* 0x000fca00078ec0ff */
[----:B------:R-:W-:-:S04]  /*2db0*/  IMAD.IADD R11, R2, 0x1, R8 ;  /* 0x00000001020b7824 */ /* 0x000fc800078e0208 */
[----:B------:R-:W-:-:S05]  /*2dc0*/  VIADD R2, R11, 0xffffffff ;  /* 0xffffffff0b027836 */ /* 0x000fca0000000000 */
[----:B------:R-:W-:-:S13]  /*2dd0*/  ISETP.GE.U32.AND P0, PT, R2, 0xfe, PT ;  /* 0x000000fe0200780c */ /* 0x000fda0003f06070 */
[----:B------:R-:W-:Y:S05]  /*2de0*/  @!P0 BRA `(.L_x_40) ;  /* 0x0000000000808947 */ /* 0x000fea0003800000 */
[----:B------:R-:W-:-:S13]  /*2df0*/  ISETP.GT.AND P0, PT, R11, 0xfe, PT ;  /* 0x000000fe0b00780c */ /* 0x000fda0003f04270 */
[----:B------:R-:W-:Y:S05]  /*2e00*/  @P0 BRA `(.L_x_41) ;  /* 0x00000000006c0947 */ /* 0x000fea0003800000 */
[----:B------:R-:W-:-:S13]  /*2e10*/  ISETP.GE.AND P0, PT, R11, 0x1, PT ;  /* 0x000000010b00780c */ /* 0x000fda0003f06270 */
[----:B------:R-:W-:Y:S05]  /*2e20*/  @P0 BRA `(.L_x_42) ;  /* 0x0000000000740947 */ /* 0x000fea0003800000 */
[----:B------:R-:W-:Y:S02]  /*2e30*/  ISETP.GE.AND P0, PT, R11, -0x18, PT ;  /* 0xffffffe80b00780c */ /* 0x000fe40003f06270 */
[----:B------:R-:W-:-:S11]  /*2e40*/  LOP3.LUT R9, R9, 0x80000000, RZ, 0xc0, !PT ;  /* 0x8000000009097812 */ /* 0x000fd600078ec0ff */
[----:B------:R-:W-:Y:S05]  /*2e50*/  @!P0 BRA `(.L_x_42) ;  /* 0x0000000000688947 */ /* 0x000fea0003800000 */
[CCC-:B------:R-:W-:Y:S01]  /*2e60*/  FFMA.RZ R2, R14.reuse, R10.reuse, R13.reuse ;  /* 0x0000000a0e027223 */ /* 0x1c0fe2000000c00d */
[C---:B------:R-:W-:Y:S01]  /*2e70*/  IADD3 R8, PT, PT, R11.reuse, 0x20, RZ ;  /* 0x000000200b087810 */ /* 0x040fe20007ffe0ff */
[-CC-:B------:R-:W-:Y:S01]  /*2e80*/  FFMA.RM R5, R14, R10.reuse, R13.reuse ;  /* 0x0000000a0e057223 */ /* 0x180fe2000000400d */
[C---:B------:R-:W-:Y:S02]  /*2e90*/  ISETP.NE.AND P2, PT, R11.reuse, RZ, PT ;  /* 0x000000ff0b00720c */ /* 0x040fe40003f45270 */
[----:B------:R-:W-:Y:S01]  /*2ea0*/  LOP3.LUT R7, R2, 0x7fffff, RZ, 0xc0, !PT ;  /* 0x007fffff02077812 */ /* 0x000fe200078ec0ff */
[----:B------:R-:W-:Y:S01]  /*2eb0*/  FFMA.RP R2, R14, R10, R13 ;  /* 0x0000000a0e027223 */ /* 0x000fe2000000800d */
[----:B------:R-:W-:Y:S01]  /*2ec0*/  IMAD.MOV R10, RZ, RZ, -R11 ;  /* 0x000000ffff0a7224 */ /* 0x000fe200078e0a0b */
[----:B------:R-:W-:Y:S02]  /*2ed0*/  ISETP.NE.AND P1, PT, R11, RZ, PT ;  /* 0x000000ff0b00720c */ /* 0x000fe40003f25270 */
[----:B------:R-:W-:-:S02]  /*2ee0*/  LOP3.LUT R7, R7, 0x800000, RZ, 0xfc, !PT ;  /* 0x0080000007077812 */ /* 0x000fc400078efcff */
[----:B------:R-:W-:Y:S02]  /*2ef0*/  FSETP.NEU.FTZ.AND P0, PT, R2, R5, PT ;  /* 0x000000050200720b */ /* 0x000fe40003f1d000 */
[----:B------:R-:W-:Y:S02]  /*2f00*/  SHF.L.U32 R8, R7, R8, RZ ;  /* 0x0000000807087219 */ /* 0x000fe400000006ff */
[----:B------:R-:W-:Y:S02]  /*2f10*/  SEL R2, R10, RZ, P2 ;  /* 0x000000ff0a027207 */ /* 0x000fe40001000000 */
[----:B------:R-:W-:Y:S02]  /*2f20*/  ISETP.NE.AND P1, PT, R8, RZ, P1 ;  /* 0x000000ff0800720c */ /* 0x000fe40000f25270 */
[----:B------:R-:W-:Y:S02]  /*2f30*/  SHF.R.U32.HI R2, RZ, R2, R7 ;  /* 0x00000002ff027219 */ /* 0x000fe40000011607 */
[----:B------:R-:W-:-:S02]  /*2f40*/  PLOP3.LUT P0, PT, P0, P1, PT, 0xf8, 0x8f ;  /* 0x00000000008f781c */ /* 0x000fc40000703f70 */
[----:B------:R-:W-:Y:S02]  /*2f50*/  SHF.R.U32.HI R8, RZ, 0x1, R2 ;  /* 0x00000001ff087819 */ /* 0x000fe40000011602 */
[----:B------:R-:W-:-:S04]  /*2f60*/  SEL R5, RZ, 0x1, !P0 ;  /* 0x00000001ff057807 */ /* 0x000fc80004000000 */
[----:B------:R-:W-:-:S04]  /*2f70*/  LOP3.LUT R5, R5, 0x1, R8, 0xf8, !PT ;  /* 0x0000000105057812 */ /* 0x000fc800078ef808 */
[----:B------:R-:W-:-:S05]  /*2f80*/  LOP3.LUT R5, R5, R2, RZ, 0xc0, !PT ;  /* 0x0000000205057212 */ /* 0x000fca00078ec0ff */
[----:B------:R-:W-:-:S05]  /*2f90*/  IMAD.IADD R8, R8, 0x1, R5 ;  /* 0x0000000108087824 */ /* 0x000fca00078e0205 */
[----:B------:R-:W-:Y:S01]  /*2fa0*/  LOP3.LUT R9, R8, R9, RZ, 0xfc, !PT ;  /* 0x0000000908097212 */ /* 0x000fe200078efcff */
[----:B------:R-:W-:Y:S06]  /*2fb0*/  BRA `(.L_x_42) ;  /* 0x0000000000107947 */ /* 0x000fec0003800000 */
.L_x_41:
[----:B------:R-:W-:-:S04]  /*2fc0*/  LOP3.LUT R9, R9, 0x80000000, RZ, 0xc0, !PT ;  /* 0x8000000009097812 */ /* 0x000fc800078ec0ff */
[----:B------:R-:W-:Y:S01]  /*2fd0*/  LOP3.LUT R9, R9, 0x7f800000, RZ, 0xfc, !PT ;  /* 0x7f80000009097812 */ /* 0x000fe200078efcff */
[----:B------:R-:W-:Y:S06]  /*2fe0*/  BRA `(.L_x_42) ;  /* 0x0000000000047947 */ /* 0x000fec0003800000 */
.L_x_40:
[----:B------:R-:W-:-:S07]  /*2ff0*/  LEA R9, R8, R9, 0x17 ;  /* 0x0000000908097211 */ /* 0x000fce00078eb8ff */
.L_x_42:
[----:B------:R-:W-:Y:S05]  /*3000*/  BSYNC.RECONVERGENT B2 ;  /* 0x0000000000027941 */ /* 0x000fea0003800200 */
.L_x_39:
[----:B------:R-:W-:Y:S05]  /*3010*/  BRA `(.L_x_43) ;  /* 0x0000000000207947 */ /* 0x000fea0003800000 */
.L_x_38:
[----:B------:R-:W-:-:S04]  /*3020*/  LOP3.LUT R2, R5, 0x80000000, R2, 0x48, !PT ;  /* 0x8000000005027812 */ /* 0x000fc800078e4802 */
[----:B------:R-:W-:Y:S01]  /*3030*/  LOP3.LUT R9, R2, 0x7f800000, RZ, 0xfc, !PT ;  /* 0x7f80000002097812 */ /* 0x000fe200078efcff */
[----:B------:R-:W-:Y:S06]  /*3040*/  BRA `(.L_x_43) ;  /* 0x0000000000147947 */ /* 0x000fec0003800000 */
.L_x_37:
[----:B------:R-:W-:Y:S01]  /*3050*/  LOP3.LUT R9, R5, 0x80000000, R2, 0x48, !PT ;  /* 0x8000000005097812 */ /* 0x000fe200078e4802 */
[----:B------:R-:W-:Y:S06]  /*3060*/  BRA `(.L_x_43) ;  /* 0x00000000000c7947 */ /* 0x000fec0003800000 */
.L_x_36:
[----:B------:R-:W0:Y:S01]  /*3070*/  MUFU.RSQ R9, -QNAN ;  /* 0xffc0000000097908 */ /* 0x000e220000001400 */
[----:B------:R-:W-:Y:S05]  /*3080*/  BRA `(.L_x_43) ;  /* 0x0000000000047947 */ /* 0x000fea0003800000 */
.L_x_35:
[----:B------:R-:W-:-:S07]  /*3090*/  FADD.FTZ R9, R2, R5 ;  /* 0x0000000502097221 */ /* 0x000fce0000010000 */
.L_x_43:
[----:B------:R-:W-:Y:S05]  /*30a0*/  BSYNC.RECONVERGENT B1 ;  /* 0x0000000000017941 */ /* 0x000fea0003800200 */
.L_x_33:
[----:B------:R-:W-:-:S04]  /*30b0*/  IMAD.MOV.U32 R7, RZ, RZ, 0x0 ;  /* 0x00000000ff077424 */ /* 0x000fc800078e00ff */
[----:B0-----:R-:W-:Y:S05]  /*30c0*/  RET.REL.NODEC R6 `(_Z7kernel2iiiiiiiifff) ;  /* 0xffffffcc06cc7950 */ /* 0x001fea0003c3ffff */
.L_x_44:
[----:B------:R-:W-:-:S00]  /*30d0*/  BRA `(.L_x_44) ;  /* 0xfffffffc00fc7947 */ /* 0x000fc0000383ffff */
[----:B------:R-:W-:-:S00]  /*30e0*/  NOP ;  /* 0x0000000000007918 */ /* 0x000fc00000000000 */
        /* <DEDUP_REMOVED lines=9> */
.L_x_130:


//--------------------- .text._Z7kernel1iiiiiiiifff --------------------------
	.section	.text._Z7kernel1iiiiiiiifff,"ax",@progbits
	.align	128
        .global         _Z7kernel1iiiiiiiifff
        .type           _Z7kernel1iiiiiiiifff,@function
        .size           _Z7kernel1iiiiiiiifff,(.L_x_133 - _Z7kernel1iiiiiiiifff)
        .other          _Z7kernel1iiiiiiiifff,@"STO_CUDA_ENTRY STV_DEFAULT"
_Z7kernel1iiiiiiiifff:
.text._Z7kernel1iiiiiiiifff:
        /* <DEDUP_REMOVED lines=73> */
[----:B------:R-:W-:Y:S05]  /*0490*/  CALL.REL.NOINC `($__internal_3_$__cuda_sm20_div_rn_f64_full) ;  /* 0x0000001c00a07944 */ /* 0x000fea0003c00000 */
[----:B------:R-:W-:Y:S02]  /*04a0*/  IMAD.MOV.U32 R12, RZ, RZ, R28 ;  /* 0x000000ffff0c7224 */ /* 0x000fe400078e001c */
[----:B------:R-:W-:-:S07]  /*04b0*/  IMAD.MOV.U32 R13, RZ, RZ, R29 ;  /* 0x000000ffff0d7224 */ /* 0x000fce00078e001d */
.L_x_45:
[----:B------:R-:W0:Y:S01]  /*04c0*/  MUFU.RCP64H R7, 1.4142131805419921875 ;  /* 0x3ff6a09e00077908 */ /* 0x000e220000001800 */
[----:B------:R-:W-:Y:S01]  /*04d0*/  MOV R8, 0x667f3bcd ;  /* 0x667f3bcd00087802 */ /* 0x000fe20000000f00 */
[----:B------:R-:W-:Y:S01]  /*04e0*/  IMAD.MOV.U32 R9, RZ, RZ, 0x3ff6a09e ;  /* 0x3ff6a09eff097424 */ /* 0x000fe200078e00ff */
[----:B------:R-:W1:Y:S01]  /*04f0*/  LDCU.64 UR4, c[0x0][0x398] ;  /* 0x00007300ff0477ac */ /* 0x000e620008000a00 */
[----:B------:R-:W-:-:S04]  /*0500*/  IMAD.MOV.U32 R6, RZ, RZ, 0x1 ;  /* 0x00000001ff067424 */ /* 0x000fc800078e00ff */
[----:B------:R-:W-:Y:S02]  /*0510*/  FRND.F64.FLOOR R12, R12 ;  /* 0x0000000c000c7313 */ /* 0x000fe40000305800 */
        /* <DEDUP_REMOVED lines=17> */
[----:B------:R-:W-:Y:S05]  /*0630*/  CALL.REL.NOINC `($__internal_3_$__cuda_sm20_div_rn_f64_full) ;  /* 0x0000001c00387944 */ /* 0x000fea0003c00000 */
[----:B------:R-:W-:Y:S01]  /*0640*/  IMAD.MOV.U32 R6, RZ, RZ, R28 ;  /* 0x000000ffff067224 */ /* 0x000fe200078e001c */
[----:B------:R-:W-:-:S07]  /*0650*/  MOV R7, R29 ;  /* 0x0000001d00077202 */ /* 0x000fce0000000f00 */
.L_x_46:
[----:B------:R-:W0:Y:S01]  /*0660*/  FRND.F64.FLOOR R6, R6 ;  /* 0x0000000600067313 */ /* 0x000e220000305800 */
[----:B------:R-:W-:Y:S02]  /*0670*/  IMAD.MOV.U32 R21, RZ, RZ, RZ ;  /* 0x000000ffff157224 */ /* 0x000fe400078e00ff */
[----:B------:R-:W-:Y:S01]  /*0680*/  IMAD.MOV.U32 R5, RZ, RZ, RZ ;  /* 0x000000ffff057224 */ /* 0x000fe200078e00ff */
[----:B0-----:R-:W-:-:S06]  /*0690*/  DADD R8, R6, 1 ;  /* 0x3ff0000006087429 */ /* 0x001fcc0000000000 */
[----:B------:R-:W0:Y:S02]  /*06a0*/  F2I.F64.TRUNC R15, R8 ;  /* 0x00000008000f7311 */ /* 0x000e24000030d100 */
[----:B0-----:R-:W-:-:S13]  /*06b0*/  ISETP.GE.AND P0, PT, R15, 0x1, PT ;  /* 0x000000010f00780c */ /* 0x001fda0003f06270 */
[----:B------:R-:W-:Y:S05]  /*06c0*/  @!P0 BRA `(.L_x_47) ;  /* 0x0000000c00a08947 */ /* 0x000fea0003800000 */
[----:B------:R-:W0:Y:S01]  /*06d0*/  MUFU.RCP64H R7, 1.4142131805419921875 ;  /* 0x3ff6a09e00077908 */ /* 0x000e220000001800 */
[----:B------:R-:W-:Y:S01]  /*06e0*/  IMAD.MOV.U32 R8, RZ, RZ, 0x667f3bcd ;  /* 0x667f3bcdff087424 */ /* 0x000fe200078e00ff */
[----:B------:R-:W-:Y:S01]  /*06f0*/  MOV R9, 0x3ff6a09e ;  /* 0x3ff6a09e00097802 */ /* 0x000fe20000000f00 */
[----:B------:R-:W-:Y:S01]  /*0700*/  IMAD.MOV.U32 R6, RZ, RZ, 0x1 ;  /* 0x00000001ff067424 */ /* 0x000fe200078e00ff */
[----:B------:R-:W1:Y:S05]  /*0710*/  LDCU UR4, c[0x0][0x39c] ;  /* 0x00007380ff0477ac */ /* 0x000e6a0008000800 */
[----:B0-----:R-:W-:Y:S01]  /*0720*/  DFMA R10, R6, -R8, 1 ;  /* 0x3ff00000060a742b */ /* 0x001fe20000000808 */
[----:B-1----:R-:W0:Y:S07]  /*0730*/  I2F.F64 R24, UR4 ;  /* 0x0000000400187d12 */ /* 0x002e2e0008201c00 */
[----:B------:R-:W-:-:S08]  /*0740*/  DFMA R10, R10, R10, R10 ;  /* 0x0000000a0a0a722b */ /* 0x000fd0000000000a */
[----:B------:R-:W-:Y:S01]  /*0750*/  DFMA R10, R6, R10, R6 ;  /* 0x0000000a060a722b */ /* 0x000fe20000000006 */
[----:B0-----:R-:W-:-:S07]  /*0760*/  FSETP.GEU.AND P1, PT, |R25|, 6.5827683646048100446e-37, PT ;  /* 0x036000001900780b */ /* 0x001fce0003f2e200 */
        /* <DEDUP_REMOVED lines=9> */
[----:B------:R-:W-:Y:S05]  /*0800*/  CALL.REL.NOINC `($__internal_3_$__cuda_sm20_div_rn_f64_full) ;  /* 0x0000001800c47944 */ /* 0x000fea0003c00000 */
[----:B------:R-:W-:Y:S02]  /*0810*/  IMAD.MOV.U32 R6, RZ, RZ, R28 ;  /* 0x000000ffff067224 */ /* 0x000fe400078e001c */
[----:B------:R-:W-:-:S07]  /*0820*/  IMAD.MOV.U32 R7, RZ, RZ, R29 ;  /* 0x000000ffff077224 */ /* 0x000fce00078e001d */
.L_x_48:
[----:B------:R-:W0:Y:S01]  /*0830*/  LDC.64 R8, c[0x4][RZ] ;  /* 0x01000000ff087b82 */ /* 0x000e220000000a00 */
[----:B------:R-:W1:Y:S01]  /*0840*/  FRND.F64.FLOOR R6, R6 ;  /* 0x0000000600067313 */ /* 0x000e620000305800 */
[----:B------:R-:W-:Y:S01]  /*0850*/  IADD3 R5, PT, PT, R2, 0x1, RZ ;  /* 0x0000000102057810 */ /* 0x000fe20007ffe0ff */
[----:B------:R-:W2:Y:S01]  /*0860*/  LDCU UR4, c[0x0][0x394] ;  /* 0x00007280ff0477ac */ /* 0x000ea20008000800 */
[----:B0-----:R-:W5:Y:S01]  /*0870*/  LDG.E.64 R8, desc[UR14][R8.64] ;  /* 0x0000000e08087981 */ /* 0x001f62000c1e1b00 */
[----:B-1----:R-:W-:Y:S01]  /*0880*/  DADD R12, R12, R6 ;  /* 0x000000000c0c7229 */ /* 0x002fe20000000006 */
[----:B------:R-:W-:Y:S01]  /*0890*/  BSSY.RECONVERGENT B0, `(.L_x_49) ;  /* 0x00000ca000007945 */ /* 0x000fe20003800200 */
[----:B------:R-:W-:Y:S01]  /*08a0*/  IADD3 R15, PT, PT, R18, R15, RZ ;  /* 0x0000000f120f7210 */ /* 0x000fe20007ffe0ff */
[----:B------:R-:W-:Y:S02]  /*08b0*/  IMAD.MOV.U32 R21, RZ, RZ, RZ ;  /* 0x000000ffff157224 */ /* 0x000fe400078e00ff */
[----:B------:R-:W-:-:S03]  /*08c0*/  IMAD.MOV.U32 R16, RZ, RZ, RZ ;  /* 0x000000ffff107224 */ /* 0x000fc600078e00ff */
[----:B------:R-:W-:-:S06]  /*08d0*/  DADD R12, R12, 1 ;  /* 0x3ff000000c0c7429 */ /* 0x000fcc0000000000 */
[----:B------:R0:W1:Y:S02]  /*08e0*/  F2I.F64.TRUNC R11, R12 ;  /* 0x0000000c000b7311 */ /* 0x000064000030d100 */
[----:B0-----:R-:W-:Y:S01]  /*08f0*/  IMAD.MOV.U32 R13, RZ, RZ, R18 ;  /* 0x000000ffff0d7224 */ /* 0x001fe200078e0012 */
[----:B-1----:R-:W-:-:S05]  /*0900*/  VIADDMNMX R17, R2, R11, R5, !PT ;  /* 0x0000000b02117246 */ /* 0x002fca0007800105 */
[----:B------:R-:W-:Y:S02]  /*0910*/  IMAD.IADD R10, R17, 0x1, -R2 ;  /* 0x00000001110a7824 */ /* 0x000fe400078e0a02 */
[----:B------:R-:W-:-:S03]  /*0920*/  IMAD.IADD R17, R2, 0x1, -R17 ;  /* 0x0000000102117824 */ /* 0x000fc600078e0a11 */
[C---:B------:R-:W-:Y:S02]  /*0930*/  LOP3.LUT R5, R10.reuse, 0x7, RZ, 0xc0, !PT ;  /* 0x000000070a057812 */ /* 0x040fe400078ec0ff */
[----:B------:R-:W-:Y:S02]  /*0940*/  ISETP.GT.U32.AND P1, PT, R17, -0x8, PT ;  /* 0xfffffff81100780c */ /* 0x000fe40003f24070 */
[----:B------:R-:W-:Y:S01]  /*0950*/  LOP3.LUT R30, R10, 0x3, RZ, 0xc0, !PT ;  /* 0x000000030a1e7812 */ /* 0x000fe200078ec0ff */
[----:B------:R-:W-:-:S05]  /*0960*/  VIADD R14, R5, 0xffffffff ;  /* 0xffffffff050e7836 */ /* 0x000fca0000000000 */
[----:B------:R-:W-:Y:S02]  /*0970*/  ISETP.GE.U32.AND P0, PT, R14, 0x3, PT ;  /* 0x000000030e00780c */ /* 0x000fe40003f06070 */
[----:B--2---:R-:W-:-:S11]  /*0980*/  LOP3.LUT R14, R10, 0xfffffff8, RZ, 0xc0, !PT ;  /* 0xfffffff80a0e7812 */ /* 0x004fd600078ec0ff */
.L_x_59:
[----:B------:R-:W-:-:S13]  /*0990*/  ISETP.GE.AND P2, PT, R11, 0x1, PT ;  /* 0x000000010b00780c */ /* 0x000fda0003f46270 */
[----:B------:R-:W-:Y:S05]  /*09a0*/  @!P2 BRA `(.L_x_50) ;  /* 0x0000000800d4a947 */ /* 0x000fea0003800000 */
[----:B------:R-:W-:Y:S01]  /*09b0*/  BSSY.RECONVERGENT B1, `(.L_x_51) ;  /* 0x0000056000017945 */ /* 0x000fe20003800200 */
[----:B------:R-:W-:Y:S02]  /*09c0*/  ISETP.NE.AND P3, PT, R5, RZ, PT ;  /* 0x000000ff0500720c */ /* 0x000fe40003f65270 */
[----:B------:R-:W-:Y:S01]  /*09d0*/  MOV R12, R2 ;  /* 0x00000002000c7202 */ /* 0x000fe20000000f00 */
[----:B------:R-:W-:Y:S10]  /*09e0*/  @P1 BRA `(.L_x_52) ;  /* 0x0000000400481947 */ /* 0x000ff40003800000 */
[----:B------:R-:W-:Y:S02]  /*09f0*/  IMAD.MOV.U32 R17, RZ, RZ, RZ ;  /* 0x000000ffff117224 */ /* 0x000fe400078e00ff */
[----:B------:R-:W-:-:S07]  /*0a00*/  IMAD.MOV.U32 R12, RZ, RZ, R2 ;  /* 0x000000ffff0c7224 */ /* 0x000fce00078e0002 */
.L_x_53:
        /* <DEDUP_REMOVED lines=16> */
[----:B------:R-:W-:Y:S01]  /*0b10*/  FADD R32, R32, R21 ;  /* 0x0000001520207221 */ /* 0x000fe20000000000 */
[----:B----4-:R-:W-:-:S03]  /*0b20*/  I2FP.F32.S32 R21, R34 ;  /* 0x0000002200157245 */ /* 0x010fc60000201400 */
[----:B------:R-:W-:Y:S02]  /*0b30*/  FADD R32, R32, R33 ;  /* 0x0000002120207221 */ /* 0x000fe40000000000 */
[----:B------:R-:W2:Y:S02]  /*0b40*/  LDG.E R33, desc[UR14][R6.64+0x50] ;  /* 0x0000500e06217981 */ /* 0x000ea4000c1e1900 */
[----:B------:R-:W-:Y:S01]  /*0b50*/  FADD R21, R32, R21 ;  /* 0x0000001520157221 */ /* 0x000fe20000000000 */
[----:B------:R-:W-:Y:S02]  /*0b60*/  I2FP.F32.S32 R32, R20 ;  /* 0x0000001400207245 */ /* 0x000fe40000201400 */
[----:B------:R-:W3:Y:S03]  /*0b70*/  LDG.E R20, desc[UR14][R6.64+0x2c] ;  /* 0x00002c0e06147981 */ /* 0x000ee6000c1e1900 */
[----:B------:R-:W-:-:S02]  /*0b80*/  FADD R32, R21, R32 ;  /* 0x0000002015207221 */ /* 0x000fc40000000000 */
[----:B------:R-:W4:Y:S01]  /*0b90*/  LDG.E R21, desc[UR14][R6.64+0x30] ;  /* 0x0000300e06157981 */ /* 0x000f22000c1e1900 */
[----:B------:R-:W-:Y:S02]  /*0ba0*/  I2FP.F32.S32 R31, R24 ;  /* 0x00000018001f7245 */ /* 0x000fe40000201400 */
[----:B------:R-:W-:Y:S01]  /*0bb0*/  I2FP.F32.S32 R34, R29 ;  /* 0x0000001d00227245 */ /* 0x000fe20000201400 */
[----:B------:R-:W2:Y:S02]  /*0bc0*/  LDG.E R24, desc[UR14][R6.64+0x34] ;  /* 0x0000340e06187981 */ /* 0x000ea4000c1e1900 */
[----:B------:R-:W-:Y:S01]  /*0bd0*/  FADD R31, R32, R31 ;  /* 0x0000001f201f7221 */ /* 0x000fe20000000000 */
[----:B------:R-:W-:Y:S01]  /*0be0*/  I2FP.F32.S32 R32, R25 ;  /* 0x0000001900207245 */ /* 0x000fe20000201400 */
[----:B------:R-:W2:Y:S02]  /*0bf0*/  LDG.E R29, desc[UR14][R6.64+0x48] ;  /* 0x0000480e061d7981 */ /* 0x000ea4000c1e1900 */
[----:B------:R-:W-:-:S02]  /*0c00*/  FADD R31, R31, R34 ;  /* 0x000000221f1f7221 */ /* 0x000fc40000000000 */
[----:B------:R-:W2:Y:S01]  /*0c10*/  LDG.E R25, desc[UR14][R6.64+0x38] ;  /* 0x0000380e06197981 */ /* 0x000ea2000c1e1900 */
[----:B------:R-:W-:Y:S01]  /*0c20*/  I2FP.F32.S32 R34, R28 ;  /* 0x0000001c00227245 */ /* 0x000fe20000201400 */
[----:B------:R-:W-:Y:S02]  /*0c30*/  FADD R31, R31, R32 ;  /* 0x000000201f1f7221 */ /* 0x000fe40000000000 */
[----:B------:R-:W2:Y:S01]  /*0c40*/  LDG.E R28, desc[UR14][R6.64+0x3c] ;  /* 0x00003c0e061c7981 */ /* 0x000ea2000c1e1900 */
[----:B------:R-:W-:Y:S01]  /*0c50*/  I2FP.F32.S32 R32, R27 ;  /* 0x0000001b00207245 */ /* 0x000fe20000201400 */
[----:B------:R-:W-:Y:S02]  /*0c60*/  FADD R31, R31, R34 ;  /* 0x000000221f1f7221 */ /* 0x000fe40000000000 */
[----:B------:R-:W2:Y:S01]  /*0c70*/  LDG.E R27, desc[UR14][R6.64+0x40] ;  /* 0x0000400e061b7981 */ /* 0x000ea2000c1e1900 */
[----:B------:R-:W-:-:S03]  /*0c80*/  I2FP.F32.S32 R34, R26 ;  /* 0x0000001a00227245 */ /* 0x000fc60000201400 */
[----:B------:R-:W2:Y:S01]  /*0c90*/  LDG.E R26, desc[UR14][R6.64+0x44] ;  /* 0x0000440e061a7981 */ /* 0x000ea2000c1e1900 */
[----:B------:R-:W-:Y:S01]  /*0ca0*/  FADD R31, R31, R32 ;  /* 0x000000201f1f7221 */ /* 0x000fe20000000000 */
[----:B------:R-:W-:Y:S02]  /*0cb0*/  I2FP.F32.S32 R32, R19 ;  /* 0x0000001300207245 */ /* 0x000fe40000201400 */
[----:B------:R-:W2:Y:S01]  /*0cc0*/  LDG.E R19, desc[UR14][R6.64+0x4c] ;  /* 0x00004c0e06137981 */ /* 0x000ea2000c1e1900 */
[----:B------:R-:W-:-:S03]  /*0cd0*/  FADD R31, R31, R34 ;  /* 0x000000221f1f7221 */ /* 0x000fc60000000000 */
[----:B------:R-:W2:Y:S01]  /*0ce0*/  LDG.E R34, desc[UR14][R6.64+0x5c] ;  /* 0x00005c0e06227981 */ /* 0x000ea2000c1e1900 */
[----:B------:R-:W-:-:S03]  /*0cf0*/  FADD R35, R31, R32 ;  /* 0x000000201f237221 */ /* 0x000fc60000000000 */
[----:B------:R-:W2:Y:S04]  /*0d00*/  LDG.E R32, desc[UR14][R6.64+0x54] ;  /* 0x0000540e06207981 */ /* 0x000ea8000c1e1900 */
[----:B------:R0:W2:Y:S01]  /*0d10*/  LDG.E R31, desc[UR14][R6.64+0x58] ;  /* 0x0000580e061f7981 */ /* 0x0000a2000c1e1900 */
[----:B------:R-:W-:-:S05]  /*0d20*/  VIADD R17, R17, 0x8 ;  /* 0x0000000811117836 */ /* 0x000fca0000000000 */
[----:B------:R-:W-:Y:S01]  /*0d30*/  ISETP.NE.AND P2, PT, R17, R14, PT ;  /* 0x0000000e1100720c */ /* 0x000fe20003f45270 */
[----:B------:R-:W-:Y:S01]  /*0d40*/  VIADD R12, R12, 0x8 ;  /* 0x000000080c0c7836 */ /* 0x000fe20000000000 */
[----:B------:R-:W-:Y:S02]  /*0d50*/  IADD3 R16, PT, PT, R16, 0x18, RZ ;  /* 0x0000001810107810 */ /* 0x000fe40007ffe0ff */
[----:B---3--:R-:W-:Y:S02]  /*0d60*/  I2FP.F32.S32 R20, R20 ;  /* 0x0000001400147245 */ /* 0x008fe40000201400 */
[----:B----4-:R-:W-:-:S03]  /*0d70*/  I2FP.F32.S32 R21, R21 ;  /* 0x0000001500157245 */ /* 0x010fc60000201400 */
[----:B------:R-:W-:-:S04]  /*0d80*/  FADD R20, R35, R20 ;  /* 0x0000001423147221 */ /* 0x000fc80000000000 */
[----:B------:R-:W-:Y:S01]  /*0d90*/  FADD R20, R20, R21 ;  /* 0x0000001514147221 */ /* 0x000fe20000000000 */
[----:B--2---:R-:W-:-:S05]  /*0da0*/  I2FP.F32.S32 R21, R24 ;  /* 0x0000001800157245 */ /* 0x004fca0000201400 */
[----:B------:R-:W-:Y:S01]  /*0db0*/  FADD R20, R20, R21 ;  /* 0x0000001514147221 */ /* 0x000fe20000000000 */
[----:B------:R-:W-:Y:S02]  /*0dc0*/  I2FP.F32.S32 R25, R25 ;  /* 0x0000001900197245 */ /* 0x000fe40000201400 */
        /* <DEDUP_REMOVED lines=20> */
.L_x_52:
[----:B------:R-:W-:Y:S05]  /*0f10*/  BSYNC.RECONVERGENT B1 ;  /* 0x0000000000017941 */ /* 0x000fea0003800200 */
.L_x_51:
        /* <DEDUP_REMOVED lines=47> */
.L_x_56:
[----:B------:R-:W-:Y:S05]  /*1210*/  BSYNC.RECONVERGENT B2 ;  /* 0x0000000000027941 */ /* 0x000fea0003800200 */
.L_x_55:
        /* <DEDUP_REMOVED lines=15> */
[----:B------:R-:W-:Y:S01]  /*1310*/  IADD3 R16, PT, PT, R16, 0x6, RZ ;  /* 0x0000000610107810 */ /* 0x000fe20007ffe0ff */
[----:B------:R-:W-:Y:S01]  /*1320*/  VIADD R12, R12, 0x2 ;  /* 0x000000020c0c7836 */ /* 0x000fe20000000000 */
[----:B--2---:R-:W-:-:S02]  /*1330*/  I2FP.F32.S32 R20, R17 ;  /* 0x0000001100147245 */ /* 0x004fc40000201400 */
        /* <DEDUP_REMOVED lines=11> */
.L_x_58:
[----:B------:R-:W-:Y:S05]  /*13f0*/  BSYNC.RECONVERGENT B2 ;  /* 0x0000000000027941 */ /* 0x000fea0003800200 */
.L_x_57:
        /* <DEDUP_REMOVED lines=15> */
.L_x_54:
[----:B------:R-:W-:Y:S05]  /*14f0*/  BSYNC.RECONVERGENT B1 ;  /* 0x0000000000017941 */ /* 0x000fea0003800200 */
.L_x_50:
[----:B------:R-:W-:-:S05]  /*1500*/  VIADD R13, R13, 0x1 ;  /* 0x000000010d0d7836 */ /* 0x000fca0000000000 */
[----:B------:R-:W-:-:S13]  /*1510*/  ISETP.GE.AND P2, PT, R13, R15, PT ;  /* 0x0000000f0d00720c */ /* 0x000fda0003f46270 */
[----:B------:R-:W-:Y:S05]  /*1520*/  @!P2 BRA `(.L_x_59) ;  /* 0xfffffff40018a947 */ /* 0x000fea000383ffff */
[----:B------:R-:W-:Y:S05]  /*1530*/  BSYNC.RECONVERGENT B0 ;  /* 0x0000000000007941 */ /* 0x000fea0003800200 */
.L_x_49:
[----:B------:R-:W-:-:S07]  /*1540*/  I2FP.F32.S32 R5, R16 ;  /* 0x0000001000057245 */ /* 0x000fce0000201400 */
.L_x_47:
        /* <DEDUP_REMOVED lines=9> */
[----:B------:R-:W-:Y:S02]  /*15e0*/  MOV R2, R21 ;  /* 0x0000001500027202 */ /* 0x000fe40000000f00 */
[----:B------:R-:W-:-:S07]  /*15f0*/  MOV R6, 0x1610 ;  /* 0x0000161000067802 */ /* 0x000fce0000000f00 */
[----:B-----5:R-:W-:Y:S05]  /*1600*/  CALL.REL.NOINC `($__internal_5_$__cuda_sm3x_div_rn_noftz_f32_slowpath) ;  /* 0x00000014001c7944 */ /* 0x020fea0003c00000 */
[----:B------:R-:W-:-:S07]  /*1610*/  IMAD.MOV.U32 R2, RZ, RZ, R9 ;  /* 0x000000ffff027224 */ /* 0x000fce00078e0009 */
.L_x_61:
[----:B------:R-:W-:Y:S05]  /*1620*/  BSYNC.RECONVERGENT B0 ;  /* 0x0000000000007941 */ /* 0x000fea0003800200 */
.L_x_60:
        /* <DEDUP_REMOVED lines=22> */
.L_x_66:
[----:B------:R-:W0:Y:S01]  /*1790*/  MUFU.RCP64H R7, 1.4142131805419921875 ;  /* 0x3ff6a09e00077908 */ /* 0x000e220000001800 */
[----:B-----5:R-:W-:Y:S02]  /*17a0*/  HFMA2 R8, -RZ, RZ, 1663, 0.97509765625 ;  /* 0x667f3bcdff087431 */ /* 0x020fe400000001ff */
        /* <DEDUP_REMOVED lines=17> */
[----:B------:R-:W-:Y:S01]  /*18c0*/  IMAD.MOV.U32 R14, RZ, RZ, R28 ;  /* 0x000000ffff0e7224 */ /* 0x000fe200078e001c */
[----:B------:R-:W-:-:S07]  /*18d0*/  MOV R15, R29 ;  /* 0x0000001d000f7202 */ /* 0x000fce0000000f00 */
.L_x_63:
[----:B------:R-:W0:Y:S01]  /*18e0*/  LDCU UR6, c[0x0][0x39c] ;  /* 0x00007380ff0677ac */ /* 0x000e220008000800 */
[--C-:B------:R-:W-:Y:S01]  /*18f0*/  DADD R16, R18, R14.reuse ;  /* 0x0000000012107229 */ /* 0x100fe2000000000e */
[----:B------:R-:W-:Y:S01]  /*1900*/  CS2R R12, SRZ ;  /* 0x00000000000c7805 */ /* 0x000fe2000001ff00 */
[----:B------:R-:W-:Y:S01]  /*1910*/  DADD R14, R22, -R14 ;  /* 0x00000000160e7229 */ /* 0x000fe2000000080e */
[----:B------:R-:W-:Y:S01]  /*1920*/  UMOV UR7, UR8 ;  /* 0x0000000800077c82 */ /* 0x000fe20008000000 */
[----:B0-----:R-:W-:-:S04]  /*1930*/  UIMAD UR6, UR4, UR6, URZ ;  /* 0x00000006040672a4 */ /* 0x001fc8000f8e02ff */
[----:B------:R-:W-:-:S12]  /*1940*/  UIMAD UR6, UR6, 0x3, URZ ;  /* 0x00000003060678a4 */ /* 0x000fd8000f8e02ff */
.L_x_65:
[----:B------:R-:W0:Y:S01]  /*1950*/  MUFU.RCP64H R7, 1.4142131805419921875 ;  /* 0x3ff6a09e00077908 */ /* 0x000e220000001800 */
[----:B------:R-:W-:Y:S01]  /*1960*/  IMAD.MOV.U32 R8, RZ, RZ, 0x667f3bcd ;  /* 0x667f3bcdff087424 */ /* 0x000fe200078e00ff */
[----:B------:R-:W-:Y:S01]  /*1970*/  FSETP.GEU.AND P1, PT, |R13|, 6.5827683646048100446e-37, PT ;  /* 0x036000000d00780b */ /* 0x000fe20003f2e200 */
[----:B------:R-:W-:Y:S02]  /*1980*/  IMAD.MOV.U32 R9, RZ, RZ, 0x3ff6a09e ;  /* 0x3ff6a09eff097424 */ /* 0x000fe400078e00ff */
        /* <DEDUP_REMOVED lines=12> */
[----:B------:R-:W-:Y:S01]  /*1a50*/  MOV R24, R12 ;  /* 0x0000000c00187202 */ /* 0x000fe20000000f00 */
[----:B------:R-:W-:Y:S01]  /*1a60*/  IMAD.MOV.U32 R25, RZ, RZ, R13 ;  /* 0x000000ffff197224 */ /* 0x000fe200078e000d */
[----:B------:R-:W-:-:S07]  /*1a70*/  MOV R6, 0x1a90 ;  /* 0x00001a9000067802 */ /* 0x000fce0000000f00 */
[----:B------:R-:W-:Y:S05]  /*1a80*/  CALL.REL.NOINC `($__internal_3_$__cuda_sm20_div_rn_f64_full) ;  /* 0x0000000800247944 */ /* 0x000fea0003c00000 */
[----:B------:R-:W-:Y:S02]  /*1a90*/  IMAD.MOV.U32 R6, RZ, RZ, R28 ;  /* 0x000000ffff067224 */ /* 0x000fe400078e001c */
[----:B------:R-:W-:-:S07]  /*1aa0*/  IMAD.MOV.U32 R7, RZ, RZ, R29 ;  /* 0x000000ffff077224 */ /* 0x000fce00078e001d */
.L_x_64:
[--C-:B------:R-:W-:Y:S02]  /*1ab0*/  DADD R10, R16, R6.reuse ;  /* 0x00000000100a7229 */ /* 0x100fe40000000006 */
        /* <DEDUP_REMOVED lines=92> */
.L_x_62:
        /* <DEDUP_REMOVED lines=14> */
[----:B-----5:R-:W-:Y:S05]  /*2160*/  CALL.REL.NOINC `($__internal_5_$__cuda_sm3x_div_rn_noftz_f32_slowpath) ;  /* 0x0000000800447944 */ /* 0x020fea0003c00000 */
[----:B------:R-:W-:-:S07]  /*2170*/  MOV R0, R9 ;  /* 0x0000000900007202 */ /* 0x000fce0000000f00 */
.L_x_68:
[----:B------:R-:W-:Y:S05]  /*2180*/  BSYNC.RECONVERGENT B0 ;  /* 0x0000000000007941 */ /* 0x000fea0003800200 */
.L_x_67:
[----:B------:R-:W-:Y:S01]  /*2190*/  VIADD R2, R0, 0xf3000000 ;  /* 0xf300000000027836 */ /* 0x000fe20000000000 */
[----:B------:R0:W1:Y:S01]  /*21a0*/  MUFU.RSQ R3, R0 ;  /* 0x0000000000037308 */ /* 0x0000620000001400 */
[----:B------:R-:W-:Y:S03]  /*21b0*/  BSSY.RECONVERGENT B0, `(.L_x_69) ;  /* 0x000000a000007945 */ /* 0x000fe60003800200 */
[----:B------:R-:W-:-:S13]  /*21c0*/  ISETP.GT.U32.AND P0, PT, R2, 0x727fffff, PT ;  /* 0x727fffff0200780c */ /* 0x000fda0003f04070 */
[----:B01----:R-:W-:Y:S05]  /*21d0*/  @!P0 BRA `(.L_x_70) ;  /* 0x00000000000c8947 */ /* 0x003fea0003800000 */
[----:B-----5:R-:W-:-:S07]  /*21e0*/  MOV R8, 0x2200 ;  /* 0x0000220000087802 */ /* 0x020fce0000000f00 */
[----:B------:R-:W-:Y:S05]  /*21f0*/  CALL.REL.NOINC `($__internal_4_$__cuda_sm20_sqrt_rn_f32_slowpath) ;  /* 0x0000000400c47944 */ /* 0x000fea0003c00000 */
[----:B------:R-:W-:Y:S05]  /*2200*/  BRA `(.L_x_71) ;  /* 0x0000000000107947 */ /* 0x000fea0003800000 */
.L_x_70:
[C---:B------:R-:W-:Y:S01]  /*2210*/  FMUL.FTZ R5, R3.reuse, R0 ;  /* 0x0000000003057220 */ /* 0x040fe20000410000 */
[----:B------:R-:W-:-:S03]  /*2220*/  FMUL.FTZ R2, R3, 0.5 ;  /* 0x3f00000003027820 */ /* 0x000fc60000410000 */
[----:B------:R-:W-:-:S04]  /*2230*/  FFMA R0, -R5, R5, R0 ;  /* 0x0000000505007223 */ /* 0x000fc80000000100 */
[----:B------:R-:W-:-:S07]  /*2240*/  FFMA R5, R0, R2, R5 ;  /* 0x0000000200057223 */ /* 0x000fce0000000005 */
.L_x_71:
[----:B------:R-:W-:Y:S05]  /*2250*/  BSYNC.RECONVERGENT B0 ;  /* 0x0000000000007941 */ /* 0x000fea0003800200 */
.L_x_69:
        /* <DEDUP_REMOVED lines=8> */
[----:B------:R-:W-:Y:S02]  /*22e0*/  IMAD.MOV.U32 R11, RZ, RZ, 0x42340000 ;  /* 0x42340000ff0b7424 */ /* 0x000fe400078e00ff */
[----:B--2---:R-:W-:-:S05]  /*22f0*/  IMAD.WIDE R6, R4, 0x4, R6 ;  /* 0x0000000404067825 */ /* 0x004fca00078e0206 */
[----:B------:R-:W-:Y:S01]  /*2300*/  STG.E desc[UR14][R6.64+0x4], R11 ;  /* 0x0000040b06007986 */ /* 0x000fe2000c10190e */
[----:B------:R-:W-:Y:S05]  /*2310*/  EXIT ;  /* 0x000000000000794d */ /* 0x000fea0003800000 */
        .weak           $__internal_3_$__cuda_sm20_div_rn_f64_full
        .type           $__internal_3_$__cuda_sm20_div_rn_f64_full,@function
        .size           $__internal_3_$__cuda_sm20_div_rn_f64_full,($__internal_4_$__cuda_sm20_sqrt_rn_f32_slowpath - $__internal_3_$__cuda_sm20_div_rn_f64_full)
$__internal_3_$__cuda_sm20_div_rn_f64_full:
        /* <DEDUP_REMOVED lines=34> */
.L_x_72:
        /* <DEDUP_REMOVED lines=38> */
.L_x_73:
        /* <DEDUP_REMOVED lines=16> */
.L_x_76:
[----:B------:R-:W-:Y:S01]  /*28a0*/  LOP3.LUT R29, R27, 0x80000, RZ, 0xfc, !PT ;  /* 0x000800001b1d7812 */ /* 0x000fe200078efcff */
[----:B------:R-:W-:Y:S01]  /*28b0*/  IMAD.MOV.U32 R28, RZ, RZ, R26 ;  /* 0x000000ffff1c7224 */ /* 0x000fe200078e001a */
[----:B------:R-:W-:Y:S06]  /*28c0*/  BRA `(.L_x_74) ;  /* 0x0000000000087947 */ /* 0x000fec0003800000 */
.L_x_75:
[----:B------:R-:W-:Y:S01]  /*28d0*/  LOP3.LUT R29, R9, 0x80000, RZ, 0xfc, !PT ;  /* 0x00080000091d7812 */ /* 0x000fe200078efcff */
[----:B------:R-:W-:-:S07]  /*28e0*/  IMAD.MOV.U32 R28, RZ, RZ, R8 ;  /* 0x000000ffff1c7224 */ /* 0x000fce00078e0008 */
.L_x_74:
[----:B------:R-:W-:-:S04]  /*28f0*/  MOV R7, 0x0 ;  /* 0x0000000000077802 */ /* 0x000fc80000000f00 */
[----:B------:R-:W-:Y:S05]  /*2900*/  RET.REL.NODEC R6 `(_Z7kernel1iiiiiiiifff) ;  /* 0xffffffd406bc7950 */ /* 0x000fea0003c3ffff */
        .weak           $__internal_4_$__cuda_sm20_sqrt_rn_f32_slowpath
        .type           $__internal_4_$__cuda_sm20_sqrt_rn_f32_slowpath,@function
        .size           $__internal_4_$__cuda_sm20_sqrt_rn_f32_slowpath,($__internal_5_$__cuda_sm3x_div_rn_noftz_f32_slowpath - $__internal_4_$__cuda_sm20_sqrt_rn_f32_slowpath)
$__internal_4_$__cuda_sm20_sqrt_rn_f32_slowpath:
        /* <DEDUP_REMOVED lines=19> */
.L_x_77:
[----:B------:R-:W-:Y:S02]  /*2a40*/  HFMA2 R3, -RZ, RZ, 0, 0 ;  /* 0x00000000ff037431 */ /* 0x000fe400000001ff */
[----:B------:R-:W-:Y:S02]  /*2a50*/  IMAD.MOV.U32 R5, RZ, RZ, R2 ;  /* 0x000000ffff057224 */ /* 0x000fe400078e0002 */
[----:B------:R-:W-:-:S04]  /*2a60*/  IMAD.MOV.U32 R2, RZ, RZ, R8 ;  /* 0x000000ffff027224 */ /* 0x000fc800078e0008 */
[----:B------:R-:W-:Y:S05]  /*2a70*/  RET.REL.NODEC R2 `(_Z7kernel1iiiiiiiifff) ;  /* 0xffffffd402607950 */ /* 0x000fea0003c3ffff */
        .weak           $__internal_5_$__cuda_sm3x_div_rn_noftz_f32_slowpath
        .type           $__internal_5_$__cuda_sm3x_div_rn_noftz_f32_slowpath,@function
        .size           $__internal_5_$__cuda_sm3x_div_rn_noftz_f32_slowpath,(.L_x_133 - $__internal_5_$__cuda_sm3x_div_rn_noftz_f32_slowpath)
$__internal_5_$__cuda_sm3x_div_rn_noftz_f32_slowpath:
        /* <DEDUP_REMOVED lines=34> */
.L_x_79:
        /* <DEDUP_REMOVED lines=51> */
.L_x_86:
[----:B------:R-:W-:-:S04]  /*2fd0*/  LOP3.LUT R9, R9, 0x80000000, RZ, 0xc0, !PT ;  /* 0x8000000009097812 */ /* 0x000fc800078ec0ff */
[----:B------:R-:W-:Y:S01]  /*2fe0*/  LOP3.LUT R9, R9, 0x7f800000, RZ, 0xfc, !PT ;  /* 0x7f80000009097812 */ /* 0x000fe200078efcff */
[----:B------:R-:W-:Y:S06]  /*2ff0*/  BRA `(.L_x_87) ;  /* 0x0000000000047947 */ /* 0x000fec0003800000 */
.L_x_85:
[----:B------:R-:W-:-:S07]  /*3000*/  LEA R9, R8, R9, 0x17 ;  /* 0x0000000908097211 */ /* 0x000fce00078eb8ff */
.L_x_87:
[----:B------:R-:W-:Y:S05]  /*3010*/  BSYNC.RECONVERGENT B2 ;  /* 0x0000000000027941 */ /* 0x000fea0003800200 */
.L_x_84:
[----:B------:R-:W-:Y:S05]  /*3020*/  BRA `(.L_x_88) ;  /* 0x0000000000207947 */ /* 0x000fea0003800000 */
.L_x_83:
[----:B------:R-:W-:-:S04]  /*3030*/  LOP3.LUT R2, R5, 0x80000000, R2, 0x48, !PT ;  /* 0x8000000005027812 */ /* 0x000fc800078e4802 */
[----:B------:R-:W-:Y:S01]  /*3040*/  LOP3.LUT R9, R2, 0x7f800000, RZ, 0xfc, !PT ;  /* 0x7f80000002097812 */ /* 0x000fe200078efcff */
[----:B------:R-:W-:Y:S06]  /*3050*/  BRA `(.L_x_88) ;  /* 0x0000000000147947 */ /* 0x000fec0003800000 */
.L_x_82:
[----:B------:R-:W-:Y:S01]  /*3060*/  LOP3.LUT R9, R5, 0x80000000, R2, 0x48, !PT ;  /* 0x8000000005097812 */ /* 0x000fe200078e4802 */
[----:B------:R-:W-:Y:S06]  /*3070*/  BRA `(.L_x_88) ;  /* 0x00000000000c7947 */ /* 0x000fec0003800000 */
.L_x_81:
[----:B------:R-:W0:Y:S01]  /*3080*/  MUFU.RSQ R9, -QNAN ;  /* 0xffc0000000097908 */ /* 0x000e220000001400 */
[----:B------:R-:W-:Y:S05]  /*3090*/  BRA `(.L_x_88) ;  /* 0x0000000000047947 */ /* 0x000fea0003800000 */
.L_x_80:
[----:B------:R-:W-:-:S07]  /*30a0*/  FADD.FTZ R9, R2, R5 ;  /* 0x0000000502097221 */ /* 0x000fce0000010000 */
.L_x_88:
[----:B------:R-:W-:Y:S05]  /*30b0*/  BSYNC.RECONVERGENT B1 ;  /* 0x0000000000017941 */ /* 0x000fea0003800200 */
.L_x_78:
[----:B------:R-:W-:-:S04]  /*30c0*/  IMAD.MOV.U32 R7, RZ, RZ, 0x0 ;  /* 0x00000000ff077424 */ /* 0x000fc800078e00ff */
[----:B0-----:R-:W-:Y:S05]  /*30d0*/  RET.REL.NODEC R6 `(_Z7kernel1iiiiiiiifff) ;  /* 0xffffffcc06c87950 */ /* 0x001fea0003c3ffff */
.L_x_89:
        /* <DEDUP_REMOVED lines=10> */
.L_x_133:


//--------------------- .text._Z7kernel0iiiiiiiifff --------------------------
	.section	.text._Z7kernel0iiiiiiiifff,"ax",@progbits
	.align	128
        .global         _Z7kernel0iiiiiiiifff
        .type           _Z7kernel0iiiiiiiifff,@function
        .size           _Z7kernel0iiiiiiiifff,(.L_x_135 - _Z7kernel0iiiiiiiifff)
        .other          _Z7kernel0iiiiiiiifff,@"STO_CUDA_ENTRY STV_DEFAULT"
_Z7kernel0iiiiiiiifff:
.text._Z7kernel0iiiiiiiifff:
        /* <DEDUP_REMOVED lines=19> */
[----:B-1----:R-:W-:Y:S02]  /*0130*/  HFMA2 R2, -RZ, RZ, 0, 0 ;  /* 0x00000000ff027431 */ /* 0x002fe400000001ff */
[----:B---3--:R-:W-:-:S04]  /*0140*/  IMAD.MOV R12, RZ, RZ, -R3 ;  /* 0x000000ffff0c7224 */ /* 0x008fc800078e0a03 */
[----:B------:R-:W-:-:S04]  /*0150*/  IMAD R5, R12, R13, RZ ;  /* 0x0000000d0c057224 */ /* 0x000fc800078e02ff */
[----:B------:R-:W-:-:S06]  /*0160*/  IMAD.HI.U32 R3, R3, R5, R2 ;  /* 0x0000000503037227 */ /* 0x000fcc00078e0002 */
[----:B------:R-:W-:-:S04]  /*0170*/  IMAD.HI.U32 R5, R3, R4, RZ ;  /* 0x0000000403057227 */ /* 0x000fc800078e00ff */
[----:B------:R-:W-:-:S04]  /*0180*/  IMAD.MOV R2, RZ, RZ, -R5 ;  /* 0x000000ffff027224 */ /* 0x000fc800078e0a05 */
[----:B------:R-:W-:-:S05]  /*0190*/  IMAD R2, R13, R2, R4 ;  /* 0x000000020d027224 */ /* 0x000fca00078e0204 */
[----:B------:R-:W-:-:S13]  /*01a0*/  ISETP.GT.U32.AND P1, PT, R13, R2, PT ;  /* 0x000000020d00720c */ /* 0x000fda0003f24070 */
[----:B------:R-:W-:Y:S01]  /*01b0*/  @!P1 IMAD.IADD R2, R2, 0x1, -R13 ;  /* 0x0000000102029824 */ /* 0x000fe200078e0a0d */
[----:B------:R-:W-:Y:S02]  /*01c0*/  @!P1 IADD3 R5, PT, PT, R5, 0x1, RZ ;  /* 0x0000000105059810 */ /* 0x000fe40007ffe0ff */
[----:B------:R-:W-:Y:S02]  /*01d0*/  ISETP.NE.AND P1, PT, R10, RZ, PT ;  /* 0x000000ff0a00720c */ /* 0x000fe40003f25270 */
[----:B------:R-:W-:Y:S02]  /*01e0*/  ISETP.GE.U32.AND P0, PT, R2, R13, PT ;  /* 0x0000000d0200720c */ /* 0x000fe40003f06070 */
[----:B------:R-:W-:-:S04]  /*01f0*/  LOP3.LUT R2, R0, R10, RZ, 0x3c, !PT ;  /* 0x0000000a00027212 */ /* 0x000fc800078e3cff */
[----:B------:R-:W-:-:S07]  /*0200*/  ISETP.GE.AND P2, PT, R2, RZ, PT ;  /* 0x000000ff0200720c */ /* 0x000fce0003f46270 */
[----:B------:R-:W-:-:S06]  /*0210*/  @P0 VIADD R5, R5, 0x1 ;  /* 0x0000000105050836 */ /* 0x000fcc0000000000 */
[----:B------:R-:W-:Y:S01]  /*0220*/  @!P2 IMAD.MOV R5, RZ, RZ, -R5 ;  /* 0x000000ffff05a224 */ /* 0x000fe200078e0a05 */
[----:B------:R-:W-:-:S05]  /*0230*/  @!P1 LOP3.LUT R5, RZ, R10, RZ, 0x33, !PT ;  /* 0x0000000aff059212 */ /* 0x000fca00078e33ff */
[----:B------:R-:W-:-:S05]  /*0240*/  IMAD R3, R5, R10, RZ ;  /* 0x0000000a05037224 */ /* 0x000fca00078e02ff */
[----:B------:R-:W-:-:S05]  /*0250*/  IADD3 R4, PT, PT, R0, -R3, RZ ;  /* 0x8000000300047210 */ /* 0x000fca0007ffe0ff */
[----:B------:R-:W-:Y:S01]  /*0260*/  IMAD.IADD R2, R3, 0x1, R4 ;  /* 0x0000000103027824 */ /* 0x000fe200078e0204 */
[----:B------:R-:W-:-:S03]  /*0270*/  MOV R3, 0xbf800000 ;  /* 0xbf80000000037802 */ /* 0x000fc60000000f00 */
        /* <DEDUP_REMOVED lines=11> */
[----:B------:R-:W0:Y:S01]  /*0330*/  LDCU UR4, c[0x0][0x398] ;  /* 0x00007300ff0477ac */ /* 0x000e220008000800 */
[----:B------:R-:W-:Y:S02]  /*0340*/  IMAD.MOV.U32 R17, RZ, RZ, RZ ;  /* 0x000000ffff117224 */ /* 0x000fe400078e00ff */
[----:B-1----:R-:W-:Y:S01]  /*0350*/  IMAD.MOV.U32 R3, RZ, RZ, RZ ;  /* 0x000000ffff037224 */ /* 0x002fe200078e00ff */
[----:B0-----:R-:W-:-:S09]  /*0360*/  UISETP.GE.AND UP0, UPT, UR4, 0x1, UPT ;  /* 0x000000010400788c */ /* 0x001fd2000bf06270 */
[----:B------:R-:W-:Y:S05]  /*0370*/  BRA.U !UP0, `(.L_x_90) ;  /* 0x0000000d08407547 */ /* 0x000fea000b800000 */
[----:B------:R-:W0:Y:S02]  /*0380*/  LDCU UR5, c[0x0][0x39c] ;  /* 0x00007380ff0577ac */ /* 0x000e240008000800 */
[----:B0-----:R-:W-:-:S09]  /*0390*/  UISETP.GE.AND UP0, UPT, UR5, 0x1, UPT ;  /* 0x000000010500788c */ /* 0x001fd2000bf06270 */
[----:B------:R-:W-:Y:S05]  /*03a0*/  BRA.U !UP0, `(.L_x_90) ;  /* 0x0000000d08347547 */ /* 0x000fea000b800000 */
[----:B------:R-:W0:Y:S02]  /*03b0*/  LDC.64 R6, c[0x4][RZ] ;  /* 0x01000000ff067b82 */ /* 0x000e240000000a00 */
[----:B0-----:R-:W5:Y:S01]  /*03c0*/  LDG.E.64 R6, desc[UR12][R6.64] ;  /* 0x0000000c06067981 */ /* 0x001f62000c1e1b00 */
[C---:B------:R-:W-:Y:S01]  /*03d0*/  IADD3 R3, PT, PT, R4.reuse, 0x1, RZ ;  /* 0x0000000104037810 */ /* 0x040fe20007ffe0ff */
[----:B------:R-:W-:Y:S01]  /*03e0*/  HFMA2 R17, -RZ, RZ, 0, 0 ;  /* 0x00000000ff117431 */ /* 0x000fe200000001ff */
[----:B------:R-:W-:Y:S01]  /*03f0*/  BSSY.RECONVERGENT B0, `(.L_x_91) ;  /* 0x00000c7000007945 */ /* 0x000fe20003800200 */
[----:B------:R-:W-:Y:S01]  /*0400*/  VIADD R11, R5, UR4 ;  /* 0x00000004050b7c36 */ /* 0x000fe20008000000 */
[----:B------:R-:W-:Y:S01]  /*0410*/  VIADDMNMX R9, R4, UR5, R3, !PT ;  /* 0x0000000504097c46 */ /* 0x000fe2000f800103 */
[----:B------:R-:W-:Y:S01]  /*0420*/  IMAD.MOV.U32 R14, RZ, RZ, RZ ;  /* 0x000000ffff0e7224 */ /* 0x000fe200078e00ff */
[----:B------:R-:W-:Y:S01]  /*0430*/  MOV R12, R5 ;  /* 0x00000005000c7202 */ /* 0x000fe20000000f00 */
[----:B------:R-:W0:Y:S02]  /*0440*/  LDCU UR5, c[0x0][0x394] ;  /* 0x00007280ff0577ac */ /* 0x000e240008000800 */
[----:B------:R-:W-:-:S02]  /*0450*/  IMAD.IADD R3, R9, 0x1, -R4 ;  /* 0x0000000109037824 */ /* 0x000fc400078e0a04 */
[----:B------:R-:W-:-:S03]  /*0460*/  IMAD.IADD R9, R4, 0x1, -R9 ;  /* 0x0000000104097824 */ /* 0x000fc600078e0a09 */
[----:B------:R-:W-:Y:S02]  /*0470*/  LOP3.LUT R10, R3, 0x7, RZ, 0xc0, !PT ;  /* 0x00000007030a7812 */ /* 0x000fe400078ec0ff */
[----:B------:R-:W-:Y:S02]  /*0480*/  ISETP.GT.U32.AND P2, PT, R9, -0x8, PT ;  /* 0xfffffff80900780c */ /* 0x000fe40003f44070 */
[----:B------:R-:W-:Y:S02]  /*0490*/  IADD3 R0, PT, PT, R10, -0x1, RZ ;  /* 0xffffffff0a007810 */ /* 0x000fe40007ffe0ff */
[C---:B------:R-:W-:Y:S02]  /*04a0*/  LOP3.LUT R23, R3.reuse, 0x3, RZ, 0xc0, !PT ;  /* 0x0000000303177812 */ /* 0x040fe400078ec0ff */
[----:B------:R-:W-:Y:S02]  /*04b0*/  ISETP.GE.U32.AND P1, PT, R0, 0x3, PT ;  /* 0x000000030000780c */ /* 0x000fe40003f26070 */
[----:B------:R-:W-:-:S11]  /*04c0*/  LOP3.LUT R13, R3, 0xfffffff8, RZ, 0xc0, !PT ;  /* 0xfffffff8030d7812 */ /* 0x000fd600078ec0ff */
.L_x_101:
[----:B------:R-:W-:Y:S01]  /*04d0*/  IMAD.MOV.U32 R15, RZ, RZ, R12 ;  /* 0x000000ffff0f7224 */ /* 0x000fe200078e000c */
[----:B------:R-:W-:Y:S01]  /*04e0*/  IADD3 R12, PT, PT, R12, 0x1, RZ ;  /* 0x000000010c0c7810 */ /* 0x000fe20007ffe0ff */
[----:B------:R-:W-:Y:S01]  /*04f0*/  BSSY.RECONVERGENT B1, `(.L_x_92) ;  /* 0x0000057000017945 */ /* 0x000fe20003800200 */
[----:B------:R-:W-:Y:S01]  /*0500*/  ISETP.NE.AND P4, PT, R10, RZ, PT ;  /* 0x000000ff0a00720c */ /* 0x000fe20003f85270 */
[----:B------:R-:W-:Y:S01]  /*0510*/  IMAD.MOV.U32 R0, RZ, RZ, R4 ;  /* 0x000000ffff007224 */ /* 0x000fe200078e0004 */
[----:B------:R-:W-:Y:S01]  /*0520*/  ISETP.GE.AND P0, PT, R12, R11, PT ;  /* 0x0000000b0c00720c */ /* 0x000fe20003f06270 */
[----:B------:R-:W-:-:S12]  /*0530*/  @P2 BRA `(.L_x_93) ;  /* 0x0000000400482947 */ /* 0x000fd80003800000 */
[----:B------:R-:W-:Y:S02]  /*0540*/  HFMA2 R16, -RZ, RZ, 0, 0 ;  /* 0x00000000ff107431 */ /* 0x000fe400000001ff */
[----:B------:R-:W-:-:S07]  /*0550*/  IMAD.MOV.U32 R0, RZ, RZ, R4 ;  /* 0x000000ffff007224 */ /* 0x000fce00078e0004 */
.L_x_94:
        /* <DEDUP_REMOVED lines=9> */
[----:B------:R-:W4:Y:S01]  /*05f0*/  LDG.E R18, desc[UR12][R8.64+0x18] ;  /* 0x0000180c08127981 */ /* 0x000f22000c1e1900 */
[----:B--2---:R-:W-:-:S05]  /*0600*/  I2FP.F32.S32 R22, R22 ;  /* 0x0000001600167245 */ /* 0x004fca0000201400 */
[----:B------:R-:W-:Y:S01]  /*0610*/  FADD R22, R22, R17 ;  /* 0x0000001116167221 */ /* 0x000fe20000000000 */
[----:B---3--:R-:W-:Y:S02]  /*0620*/  I2FP.F32.S32 R17, R24 ;  /* 0x0000001800117245 */ /* 0x008fe40000201400 */
[----:B----4-:R-:W-:Y:S02]  /*0630*/  I2FP.F32.S32 R24, R25 ;  /* 0x0000001900187245 */ /* 0x010fe40000201400 */
[----:B------:R-:W2:Y:S01]  /*0640*/  LDG.E R25, desc[UR12][R8.64+0x34] ;  /* 0x0000340c08197981 */ /* 0x000ea2000c1e1900 */
[----:B------:R-:W-:-:S03]  /*0650*/  FADD R17, R22, R17 ;  /* 0x0000001116117221 */ /* 0x000fc60000000000 */
[----:B------:R-:W3:Y:S01]  /*0660*/  LDG.E R22, desc[UR12][R8.64+0x1c] ;  /* 0x00001c0c08167981 */ /* 0x000ee2000c1e1900 */
[----:B------:R-:W-:Y:S01]  /*0670*/  I2FP.F32.S32 R26, R21 ;  /* 0x00000015001a7245 */ /* 0x000fe20000201400 */
[----:B------:R-:W-:Y:S02]  /*0680*/  FADD R17, R17, R24 ;  /* 0x0000001811117221 */ /* 0x000fe40000000000 */
[----:B------:R-:W4:Y:S01]  /*0690*/  LDG.E R24, desc[UR12][R8.64+0x20] ;  /* 0x0000200c08187981 */ /* 0x000f22000c1e1900 */
[----:B------:R-:W-:Y:S01]  /*06a0*/  I2FP.F32.S32 R20, R20 ;  /* 0x0000001400147245 */ /* 0x000fe20000201400 */
[----:B------:R-:W-:Y:S02]  /*06b0*/  FADD R17, R17, R26 ;  /* 0x0000001a11117221 */ /* 0x000fe40000000000 */
[----:B------:R-:W4:Y:S02]  /*06c0*/  LDG.E R21, desc[UR12][R8.64+0x24] ;  /* 0x0000240c08157981 */ /* 0x000f24000c1e1900 */
[----:B------:R-:W-:-:S02]  /*06d0*/  FADD R17, R17, R20 ;  /* 0x0000001411117221 */ /* 0x000fc40000000000 */
[----:B------:R-:W4:Y:S01]  /*06e0*/  LDG.E R20, desc[UR12][R8.64+0x28] ;  /* 0x0000280c08147981 */ /* 0x000f22000c1e1900 */
[----:B------:R-:W-:-:S03]  /*06f0*/  I2FP.F32.S32 R26, R19 ;  /* 0x00000013001a7245 */ /* 0x000fc60000201400 */
[----:B------:R-:W4:Y:S02]  /*0700*/  LDG.E R19, desc[UR12][R8.64+0x2c] ;  /* 0x00002c0c08137981 */ /* 0x000f24000c1e1900 */
[----:B------:R-:W-:Y:S02]  /*0710*/  FADD R17, R17, R26 ;  /* 0x0000001a11117221 */ /* 0x000fe40000000000 */
[----:B------:R-:W4:Y:S01]  /*0720*/  LDG.E R26, desc[UR12][R8.64+0x30] ;  /* 0x0000300c081a7981 */ /* 0x000f22000c1e1900 */
[----:B------:R-:W-:-:S05]  /*0730*/  I2FP.F32.S32 R18, R18 ;  /* 0x0000001200127245 */ /* 0x000fca0000201400 */
[----:B------:R-:W-:Y:S02]  /*0740*/  FADD R18, R17, R18 ;  /* 0x0000001211127221 */ /* 0x000fe40000000000 */
[----:B------:R-:W4:Y:S01]  /*0750*/  LDG.E R17, desc[UR12][R8.64+0x38] ;  /* 0x0000380c08117981 */ /* 0x000f22000c1e1900 */
[----:B---3--:R-:W-:Y:S02]  /*0760*/  I2FP.F32.S32 R27, R22 ;  /* 0x00000016001b7245 */ /* 0x008fe40000201400 */
[----:B--2---:R-:W-:Y:S01]  /*0770*/  I2FP.F32.S32 R25, R25 ;  /* 0x0000001900197245 */ /* 0x004fe20000201400 */
[----:B------:R-:W2:Y:S02]  /*0780*/  LDG.E R22, desc[UR12][R8.64+0x4c] ;  /* 0x00004c0c08167981 */ /* 0x000ea4000c1e1900 */
[----:B------:R-:W-:Y:S01]  /*0790*/  FADD R18, R18, R27 ;  /* 0x0000001b12127221 */ /* 0x000fe20000000000 */
[----:B----4-:R-:W-:Y:S02]  /*07a0*/  I2FP.F32.S32 R27, R24 ;  /* 0x00000018001b7245 */ /* 0x010fe40000201400 */
[----:B------:R-:W-:-:S03]  /*07b0*/  I2FP.F32.S32 R21, R21 ;  /* 0x0000001500157245 */ /* 0x000fc60000201400 */
[----:B------:R-:W-:Y:S01]  /*07c0*/  FADD R18, R18, R27 ;  /* 0x0000001b12127221 */ /* 0x000fe20000000000 */
[----:B------:R-:W-:-:S03]  /*07d0*/  I2FP.F32.S32 R20, R20 ;  /* 0x0000001400147245 */ /* 0x000fc60000201400 */
[----:B------:R-:W-:Y:S02]  /*07e0*/  FADD R21, R18, R21 ;  /* 0x0000001512157221 */ /* 0x000fe40000000000 */
[----:B------:R-:W3:Y:S01]  /*07f0*/  LDG.E R18, desc[UR12][R8.64+0x3c] ;  /* 0x00003c0c08127981 */ /* 0x000ee2000c1e1900 */
[----:B------:R-:W-:Y:S01]  /*0800*/  I2FP.F32.S32 R27, R19 ;  /* 0x00000013001b7245 */ /* 0x000fe20000201400 */
[----:B------:R-:W-:Y:S02]  /*0810*/  FADD R20, R21, R20 ;  /* 0x0000001415147221 */ /* 0x000fe40000000000 */
[----:B------:R-:W4:Y:S02]  /*0820*/  LDG.E R19, desc[UR12][R8.64+0x40] ;  /* 0x0000400c08137981 */ /* 0x000f24000c1e1900 */
[----:B------:R-:W-:Y:S01]  /*0830*/  FADD R27, R20, R27 ;  /* 0x0000001b141b7221 */ /* 0x000fe20000000000 */
[----:B------:R-:W-:Y:S01]  /*0840*/  I2FP.F32.S32 R26, R26 ;  /* 0x0000001a001a7245 */ /* 0x000fe20000201400 */
[----:B------:R-:W2:Y:S04]  /*0850*/  LDG.E R20, desc[UR12][R8.64+0x44] ;  /* 0x0000440c08147981 */ /* 0x000ea8000c1e1900 */
[----:B------:R-:W2:Y:S01]  /*0860*/  LDG.E R21, desc[UR12][R8.64+0x48] ;  /* 0x0000480c08157981 */ /* 0x000ea2000c1e1900 */
[----:B------:R-:W-:Y:S01]  /*0870*/  FADD R26, R27, R26 ;  /* 0x0000001a1b1a7221 */ /* 0x000fe20000000000 */
[----:B------:R-:W-:-:S02]  /*0880*/  I2FP.F32.S32 R24, R17 ;  /* 0x0000001100187245 */ /* 0x000fc40000201400 */
[----:B------:R-:W2:Y:S01]  /*0890*/  LDG.E R17, desc[UR12][R8.64+0x50] ;  /* 0x0000500c08117981 */ /* 0x000ea2000c1e1900 */
[----:B------:R-:W-:-:S03]  /*08a0*/  FADD R25, R26, R25 ;  /* 0x000000191a197221 */ /* 0x000fc60000000000 */
[----:B------:R-:W2:Y:S01]  /*08b0*/  LDG.E R26, desc[UR12][R8.64+0x5c] ;  /* 0x00005c0c081a7981 */ /* 0x000ea2000c1e1900 */
[----:B------:R-:W-:-:S03]  /*08c0*/  FADD R27, R25, R24 ;  /* 0x00000018191b7221 */ /* 0x000fc60000000000 */
[----:B------:R-:W2:Y:S04]  /*08d0*/  LDG.E R25, desc[UR12][R8.64+0x54] ;  /* 0x0000540c08197981 */ /* 0x000ea8000c1e1900 */
[----:B------:R0:W2:Y:S01]  /*08e0*/  LDG.E R24, desc[UR12][R8.64+0x58] ;  /* 0x0000580c08187981 */ /* 0x0000a2000c1e1900 */
[----:B------:R-:W-:-:S04]  /*08f0*/  IADD3 R16, PT, PT, R16, 0x8, RZ ;  /* 0x0000000810107810 */ /* 0x000fc80007ffe0ff */
[----:B------:R-:W-:Y:S01]  /*0900*/  ISETP.NE.AND P3, PT, R16, R13, PT ;  /* 0x0000000d1000720c */ /* 0x000fe20003f65270 */
[----:B------:R-:W-:Y:S01]  /*0910*/  VIADD R14, R14, 0x18 ;  /* 0x000000180e0e7836 */ /* 0x000fe20000000000 */
[----:B------:R-:W-:Y:S02]  /*0920*/  IADD3 R0, PT, PT, R0, 0x8, RZ ;  /* 0x0000000800007810 */ /* 0x000fe40007ffe0ff */
[----:B---3--:R-:W-:Y:S02]  /*0930*/  I2FP.F32.S32 R18, R18 ;  /* 0x0000001200127245 */ /* 0x008fe40000201400 */
[----:B----4-:R-:W-:-:S03]  /*0940*/  I2FP.F32.S32 R19, R19 ;  /* 0x0000001300137245 */ /* 0x010fc60000201400 */
[----:B------:R-:W-:Y:S01]  /*0950*/  FADD R18, R27, R18 ;  /* 0x000000121b127221 */ /* 0x000fe20000000000 */
[----:B--2---:R-:W-:-:S03]  /*0960*/  I2FP.F32.S32 R27, R20 ;  /* 0x00000014001b7245 */ /* 0x004fc60000201400 */
        /* <DEDUP_REMOVED lines=12> */
[----:B------:R-:W-:-:S04]  /*0a30*/  FADD R8, R8, R9 ;  /* 0x0000000908087221 */ /* 0x000fc80000000000 */
[----:B------:R-:W-:Y:S01]  /*0a40*/  FADD R17, R8, R17 ;  /* 0x0000001108117221 */ /* 0x000fe20000000000 */
[----:B------:R-:W-:Y:S06]  /*0a50*/  @P3 BRA `(.L_x_94) ;  /* 0xfffffff800c03947 */ /* 0x000fec000383ffff */
.L_x_93:
[----:B0-----:R-:W-:Y:S05]  /*0a60*/  BSYNC.RECONVERGENT B1 ;  /* 0x0000000000017941 */ /* 0x001fea0003800200 */
.L_x_92:
        /* <DEDUP_REMOVED lines=16> */
[----:B--2---:R-:W-:-:S03]  /*0b70*/  I2FP.F32.S32 R22, R21 ;  /* 0x0000001500167245 */ /* 0x004fc60000201400 */
[----:B------:R-:W2:Y:S02]  /*0b80*/  LDG.E R21, desc[UR12][R8.64+0x18] ;  /* 0x0000180c08157981 */ /* 0x000ea4000c1e1900 */
[----:B------:R-:W-:Y:S02]  /*0b90*/  FADD R24, R17, R22 ;  /* 0x0000001611187221 */ /* 0x000fe40000000000 */
[----:B------:R-:W2:Y:S01]  /*0ba0*/  LDG.E R17, desc[UR12][R8.64+0x1c] ;  /* 0x00001c0c08117981 */ /* 0x000ea2000c1e1900 */
[----:B---3--:R-:W-:-:S03]  /*0bb0*/  I2FP.F32.S32 R25, R25 ;  /* 0x0000001900197245 */ /* 0x008fc60000201400 */
[----:B------:R-:W3:Y:S02]  /*0bc0*/  LDG.E R22, desc[UR12][R8.64+0x20] ;  /* 0x0000200c08167981 */ /* 0x000ee4000c1e1900 */
[----:B------:R-:W-:Y:S02]  /*0bd0*/  FADD R27, R24, R25 ;  /* 0x00000019181b7221 */ /* 0x000fe40000000000 */
[----:B------:R-:W3:Y:S04]  /*0be0*/  LDG.E R25, desc[UR12][R8.64+0x24] ;  /* 0x0000240c08197981 */ /* 0x000ee8000c1e1900 */
[----:B------:R0:W3:Y:S01]  /*0bf0*/  LDG.E R24, desc[UR12][R8.64+0x28] ;  /* 0x0000280c08187981 */ /* 0x0000e2000c1e1900 */
[----:B----4-:R-:W-:Y:S02]  /*0c00*/  I2FP.F32.S32 R18, R18 ;  /* 0x0000001200127245 */ /* 0x010fe40000201400 */
[----:B------:R-:W-:-:S03]  /*0c10*/  I2FP.F32.S32 R19, R19 ;  /* 0x0000001300137245 */ /* 0x000fc60000201400 */
[----:B------:R-:W-:Y:S01]  /*0c20*/  FADD R18, R27, R18 ;  /* 0x000000121b127221 */ /* 0x000fe20000000000 */
[----:B------:R-:W-:-:S03]  /*0c30*/  I2FP.F32.S32 R27, R16 ;  /* 0x00000010001b7245 */ /* 0x000fc60000201400 */
[----:B------:R-:W-:Y:S01]  /*0c40*/  FADD R18, R18, R19 ;  /* 0x0000001312127221 */ /* 0x000fe20000000000 */
[----:B------:R-:W-:-:S03]  /*0c50*/  I2FP.F32.S32 R19, R20 ;  /* 0x0000001400137245 */ /* 0x000fc60000201400 */
[----:B------:R-:W-:-:S04]  /*0c60*/  FADD R18, R18, R27 ;  /* 0x0000001b12127221 */ /* 0x000fc80000000000 */
[----:B------:R-:W-:Y:S01]  /*0c70*/  FADD R18, R18, R19 ;  /* 0x0000001312127221 */ /* 0x000fe20000000000 */
[----:B------:R-:W-:Y:S01]  /*0c80*/  VIADD R14, R14, 0xc ;  /* 0x0000000c0e0e7836 */ /* 0x000fe20000000000 */
[----:B------:R-:W-:Y:S02]  /*0c90*/  IADD3 R0, PT, PT, R0, 0x4, RZ ;  /* 0x0000000400007810 */ /* 0x000fe40007ffe0ff */
[----:B--2---:R-:W-:Y:S02]  /*0ca0*/  I2FP.F32.S32 R21, R21 ;  /* 0x0000001500157245 */ /* 0x004fe40000201400 */
[----:B------:R-:W-:-:S03]  /*0cb0*/  I2FP.F32.S32 R17, R17 ;  /* 0x0000001100117245 */ /* 0x000fc60000201400 */
[----:B------:R-:W-:Y:S01]  /*0cc0*/  FADD R18, R18, R21 ;  /* 0x0000001512127221 */ /* 0x000fe20000000000 */
[----:B---3--:R-:W-:-:S03]  /*0cd0*/  I2FP.F32.S32 R22, R22 ;  /* 0x0000001600167245 */ /* 0x008fc60000201400 */
[----:B------:R-:W-:Y:S01]  /*0ce0*/  FADD R17, R18, R17 ;  /* 0x0000001112117221 */ /* 0x000fe20000000000 */
[----:B0-----:R-:W-:-:S03]  /*0cf0*/  I2FP.F32.S32 R8, R25 ;  /* 0x0000001900087245 */ /* 0x001fc60000201400 */
[----:B------:R-:W-:Y:S01]  /*0d00*/  FADD R17, R17, R22 ;  /* 0x0000001611117221 */ /* 0x000fe20000000000 */
[----:B------:R-:W-:-:S03]  /*0d10*/  I2FP.F32.S32 R9, R24 ;  /* 0x0000001800097245 */ /* 0x000fc60000201400 */
[----:B------:R-:W-:Y:S01]  /*0d20*/  FADD R8, R17, R8 ;  /* 0x0000000811087221 */ /* 0x000fe20000000000 */
[----:B------:R-:W-:-:S03]  /*0d30*/  I2FP.F32.S32 R17, R26 ;  /* 0x0000001a00117245 */ /* 0x000fc60000201400 */
[----:B------:R-:W-:-:S04]  /*0d40*/  FADD R8, R8, R9 ;  /* 0x0000000908087221 */ /* 0x000fc80000000000 */
[----:B------:R-:W-:-:S07]  /*0d50*/  FADD R17, R8, R17 ;  /* 0x0000001108117221 */ /* 0x000fce0000000000 */
.L_x_98:
[----:B------:R-:W-:Y:S05]  /*0d60*/  BSYNC.RECONVERGENT B2 ;  /* 0x0000000000027941 */ /* 0x000fea0003800200 */
.L_x_97:
        /* <DEDUP_REMOVED lines=29> */
.L_x_100:
[----:B------:R-:W-:Y:S05]  /*0f40*/  BSYNC.RECONVERGENT B2 ;  /* 0x0000000000027941 */ /* 0x000fea0003800200 */
.L_x_99:
        /* <DEDUP_REMOVED lines=15> */
.L_x_96:
[----:B------:R-:W-:Y:S05]  /*1040*/  BSYNC.RECONVERGENT B1 ;  /* 0x0000000000017941 */ /* 0x000fea0003800200 */
.L_x_95:
[----:B------:R-:W-:Y:S05]  /*1050*/  @!P0 BRA `(.L_x_101) ;  /* 0xfffffff4001c8947 */ /* 0x000fea000383ffff */
[----:B------:R-:W-:Y:S05]  /*1060*/  BSYNC.RECONVERGENT B0 ;  /* 0x0000000000007941 */ /* 0x000fea0003800200 */
.L_x_91:
[----:B------:R-:W-:-:S07]  /*1070*/  I2FP.F32.S32 R3, R14 ;  /* 0x0000000e00037245 */ /* 0x000fce0000201400 */
.L_x_90:
[----:B------:R-:W0:Y:S01]  /*1080*/  MUFU.RCP R0, R3 ;  /* 0x0000000300007308 */ /* 0x000e220000001000 */
[----:B------:R-:W-:Y:S07]  /*1090*/  BSSY.RECONVERGENT B0, `(.L_x_102) ;  /* 0x000000b000007945 */ /* 0x000fee0003800200 */
[----:B------:R-:W1:Y:S01]  /*10a0*/  FCHK P0, R17, R3 ;  /* 0x0000000311007302 */ /* 0x000e620000000000 */
[----:B0----5:R-:W-:-:S04]  /*10b0*/  FFMA R7, R0, -R3, 1 ;  /* 0x3f80000000077423 */ /* 0x021fc80000000803 */
[----:B------:R-:W-:-:S04]  /*10c0*/  FFMA R0, R0, R7, R0 ;  /* 0x0000000700007223 */ /* 0x000fc80000000000 */
[----:B------:R-:W-:-:S04]  /*10d0*/  FFMA R6, R0, R17, RZ ;  /* 0x0000001100067223 */ /* 0x000fc800000000ff */
[----:B------:R-:W-:-:S04]  /*10e0*/  FFMA R7, R6, -R3, R17 ;  /* 0x8000000306077223 */ /* 0x000fc80000000011 */
[----:B------:R-:W-:Y:S01]  /*10f0*/  FFMA R0, R0, R7, R6 ;  /* 0x0000000700007223 */ /* 0x000fe20000000006 */
[----:B-1----:R-:W-:Y:S06]  /*1100*/  @!P0 BRA `(.L_x_103) ;  /* 0x00000000000c8947 */ /* 0x002fec0003800000 */
[----:B------:R-:W-:Y:S02]  /*1110*/  MOV R0, R17 ;  /* 0x0000001100007202 */ /* 0x000fe40000000f00 */
[----:B------:R-:W-:-:S07]  /*1120*/  MOV R6, 0x1140 ;  /* 0x0000114000067802 */ /* 0x000fce0000000f00 */
[----:B------:R-:W-:Y:S05]  /*1130*/  CALL.REL.NOINC `($__internal_7_$__cuda_sm3x_div_rn_noftz_f32_slowpath) ;  /* 0x0000000c00987944 */ /* 0x000fea0003c00000 */
.L_x_103:
[----:B------:R-:W-:Y:S05]  /*1140*/  BSYNC.RECONVERGENT B0 ;  /* 0x0000000000007941 */ /* 0x000fea0003800200 */
.L_x_102:
[----:B------:R-:W0:Y:S01]  /*1150*/  LDCU UR4, c[0x0][0x3a8] ;  /* 0x00007500ff0477ac */ /* 0x000e220008000800 */
[----:B------:R-:W1:Y:S01]  /*1160*/  LDCU UR5, c[0x0][0x3a4] ;  /* 0x00007480ff0577ac */ /* 0x000e620008000800 */
[----:B0-----:R-:W-:-:S05]  /*1170*/  FADD R0, -R0, UR4 ;  /* 0x0000000400007e21 */ /* 0x001fca0008000100 */
[----:B-1----:R-:W-:-:S13]  /*1180*/  FSETP.GTU.AND P0, PT, |R0|, UR5, PT ;  /* 0x0000000500007c0b */ /* 0x002fda000bf0c200 */
[----:B------:R-:W-:Y:S05]  /*1190*/  @P0 EXIT ;  /* 0x000000000000094d */ /* 0x000fea0003800000 */
[----:B------:R-:W0:Y:S01]  /*11a0*/  LDCU.64 UR8, c[0x0][0x398] ;  /* 0x00007300ff0877ac */ /* 0x000e220008000a00 */
[----:B------:R-:W-:Y:S01]  /*11b0*/  IMAD.MOV.U32 R17, RZ, RZ, RZ ;  /* 0x000000ffff117224 */ /* 0x000fe200078e00ff */
[----:B0-----:R-:W-:-:S04]  /*11c0*/  UISETP.LT.AND UP0, UPT, UR8, UR9, UPT ;  /* 0x000000090800728c */ /* 0x001fc8000bf01270 */
[----:B------:R-:W-:-:S04]  /*11d0*/  USEL UR4, UR8, UR9, UP0 ;  /* 0x0000000908047287 */ /* 0x000fc80008000000 */
[----:B------:R-:W-:-:S09]  /*11e0*/  UISETP.GE.AND UP0, UPT, UR4, 0x1, UPT ;  /* 0x000000010400788c */ /* 0x000fd2000bf06270 */
[----:B------:R-:W-:Y:S05]  /*11f0*/  BRA.U !UP0, `(.L_x_104) ;  /* 0x0000000908707547 */ /* 0x000fea000b800000 */
[----:B------:R-:W0:Y:S08]  /*1200*/  LDC.64 R6, c[0x4][RZ] ;  /* 0x01000000ff067b82 */ /* 0x000e300000000a00 */
[----:B------:R-:W1:Y:S01]  /*1210*/  LDC.64 R8, c[0x4][0x8] ;  /* 0x01000200ff087b82 */ /* 0x000e620000000a00 */
[----:B0-----:R-:W5:Y:S04]  /*1220*/  LDG.E.64 R6, desc[UR12][R6.64] ;  /* 0x0000000c06067981 */ /* 0x001f68000c1e1b00 */
[----:B-1----:R-:W5:Y:S01]  /*1230*/  LDG.E.64 R8, desc[UR12][R8.64] ;  /* 0x0000000c08087981 */ /* 0x002f62000c1e1b00 */
[----:B------:R-:W-:Y:S01]  /*1240*/  HFMA2 R17, -RZ, RZ, 0, 0 ;  /* 0x00000000ff117431 */ /* 0x000fe200000001ff */
[----:B------:R-:W-:Y:S01]  /*1250*/  ULOP3.LUT UR10, UR9, 0x7ffffffc, URZ, 0xc0, !UPT ;  /* 0x7ffffffc090a7892 */ /* 0x000fe2000f8ec0ff */
[----:B------:R-:W-:Y:S01]  /*1260*/  IMAD.MOV.U32 R14, RZ, RZ, RZ ;  /* 0x000000ffff0e7224 */ /* 0x000fe200078e00ff */
[----:B------:R-:W-:-:S02]  /*1270*/  ULOP3.LUT UR7, UR9, 0x3, URZ, 0xc0, !UPT ;  /* 0x0000000309077892 */ /* 0x000fc4000f8ec0ff */
[----:B------:R-:W-:Y:S02]  /*1280*/  UIMAD UR4, UR9, 0x3, URZ ;  /* 0x00000003090478a4 */ /* 0x000fe4000f8e02ff */
[----:B------:R-:W-:-:S12]  /*1290*/  UIADD3 UR6, UPT, UPT, -UR10, URZ, URZ ;  /* 0x000000ff0a067290 */ /* 0x000fd8000fffe1ff */
.L_x_109:
[----:B------:R-:W0:Y:S01]  /*12a0*/  LDCU UR9, c[0x0][0x39c] ;  /* 0x00007380ff0977ac */ /* 0x000e220008000800 */
[----:B------:R-:W-:Y:S01]  /*12b0*/  IADD3 R11, PT, PT, R5, R14, RZ ;  /* 0x0000000e050b7210 */ /* 0x000fe20007ffe0ff */
[----:B------:R-:W-:Y:S01]  /*12c0*/  IMAD.MOV.U32 R3, RZ, RZ, RZ ;  /* 0x000000ffff037224 */ /* 0x000fe200078e00ff */
[----:B------:R-:W1:Y:S01]  /*12d0*/  LDCU UR5, c[0x0][0x394] ;  /* 0x00007280ff0577ac */ /* 0x000e620008000800 */
[----:B0-----:R-:W-:Y:S02]  /*12e0*/  UISETP.GE.U32.AND UP0, UPT, UR9, 0x4, UPT ;  /* 0x000000040900788c */ /* 0x001fe4000bf06070 */
[----:B-1----:R-:W-:-:S07]  /*12f0*/  IMAD R0, R11, UR5, R4 ;  /* 0x000000050b007c24 */ /* 0x002fce000f8e0204 */
[----:B------:R-:W-:Y:S05]  /*1300*/  BRA.U !UP0, `(.L_x_105) ;  /* 0x00000005081c7547 */ /* 0x000fea000b800000 */
[----:B------:R-:W-:Y:S01]  /*1310*/  IMAD R3, R14, UR4, RZ ;  /* 0x000000040e037c24 */ /* 0x000fe2000f8e02ff */
[----:B------:R-:W-:Y:S01]  /*1320*/  UMOV UR5, UR6 ;  /* 0x0000000600057c82 */ /* 0x000fe20008000000 */
[----:B------:R-:W-:-:S07]  /*1330*/  IMAD R15, R0, 0x3, RZ ;  /* 0x00000003000f7824 */ /* 0x000fce00078e02ff */
.L_x_106:
[----:B-----5:R-:W-:-:S04]  /*1340*/  IMAD.WIDE R10, R15, 0x4, R6 ;  /* 0x000000040f0a7825 */ /* 0x020fc800078e0206 */
[----:B------:R-:W-:Y:S01]  /*1350*/  IMAD.WIDE R12, R3, 0x4, R8 ;  /* 0x00000004030c7825 */ /* 0x000fe200078e0208 */
[----:B------:R-:W2:Y:S04]  /*1360*/  LDG.E R18, desc[UR12][R10.64] ;  /* 0x0000000c0a127981 */ /* 0x000ea8000c1e1900 */
[----:B------:R-:W2:Y:S04]  /*1370*/  LDG.E R19, desc[UR12][R12.64] ;  /* 0x0000000c0c137981 */ /* 0x000ea8000c1e1900 */
[----:B------:R-:W3:Y:S04]  /*1380*/  LDG.E R26, desc[UR12][R10.64+0x4] ;  /* 0x0000040c0a1a7981 */ /* 0x000ee8000c1e1900 */
[----:B------:R-:W3:Y:S04]  /*1390*/  LDG.E R27, desc[UR12][R12.64+0x4] ;  /* 0x0000040c0c1b7981 */ /* 0x000ee8000c1e1900 */
[----:B------:R-:W4:Y:S04]  /*13a0*/  LDG.E R16, desc[UR12][R10.64+0x8] ;  /* 0x0000080c0a107981 */ /* 0x000f28000c1e1900 */
[----:B------:R-:W4:Y:S04]  /*13b0*/  LDG.E R23, desc[UR12][R12.64+0x8] ;  /* 0x0000080c0c177981 */ /* 0x000f28000c1e1900 */
[----:B------:R-:W4:Y:S04]  /*13c0*/  LDG.E R20, desc[UR12][R10.64+0xc] ;  /* 0x00000c0c0a147981 */ /* 0x000f28000c1e1900 */
[----:B------:R-:W4:Y:S04]  /*13d0*/  LDG.E R21, desc[UR12][R12.64+0xc] ;  /* 0x00000c0c0c157981 */ /* 0x000f28000c1e1900 */
[----:B------:R-:W4:Y:S04]  /*13e0*/  LDG.E R22, desc[UR12][R10.64+0x10] ;  /* 0x0000100c0a167981 */ /* 0x000f28000c1e1900 */
[----:B------:R-:W4:Y:S04]  /*13f0*/  LDG.E R25, desc[UR12][R12.64+0x10] ;  /* 0x0000100c0c197981 */ /* 0x000f28000c1e1900 */
[----:B------:R-:W4:Y:S01]  /*1400*/  LDG.E R29, desc[UR12][R12.64+0x2c] ;  /* 0x00002c0c0c1d7981 */ /* 0x000f22000c1e1900 */
[----:B--2---:R-:W-:-:S03]  /*1410*/  IADD3 R18, PT, PT, R18, -R19, RZ ;  /* 0x8000001312127210 */ /* 0x004fc60007ffe0ff */
[----:B------:R-:W2:Y:S01]  /*1420*/  LDG.E R19, desc[UR12][R12.64+0x14] ;  /* 0x0000140c0c137981 */ /* 0x000ea2000c1e1900 */
[----:B------:R-:W-:-:S05]  /*1430*/  I2FP.F32.S32 R18, R18 ;  /* 0x0000001200127245 */ /* 0x000fca0000201400 */
[----:B------:R-:W-:Y:S02]  /*1440*/  FFMA R24, R18, R18, R17 ;  /* 0x0000001212187223 */ /* 0x000fe40000000011 */
[----:B------:R-:W2:Y:S01]  /*1450*/  LDG.E R18, desc[UR12][R10.64+0x14] ;  /* 0x0000140c0a127981 */ /* 0x000ea2000c1e1900 */
[----:B---3--:R-:W-:-:S03]  /*1460*/  IMAD.IADD R26, R26, 0x1, -R27 ;  /* 0x000000011a1a7824 */ /* 0x008fc600078e0a1b */
[----:B------:R-:W3:Y:S01]  /*1470*/  LDG.E R17, desc[UR12][R12.64+0x18] ;  /* 0x0000180c0c117981 */ /* 0x000ee2000c1e1900 */
[----:B----4-:R-:W-:-:S03]  /*1480*/  IADD3 R27, PT, PT, R16, -R23, RZ ;  /* 0x80000017101b7210 */ /* 0x010fc60007ffe0ff */
[----:B------:R-:W3:Y:S01]  /*1490*/  LDG.E R16, desc[UR12][R10.64+0x18] ;  /* 0x0000180c0a107981 */ /* 0x000ee2000c1e1900 */
[----:B------:R-:W-:Y:S02]  /*14a0*/  I2FP.F32.S32 R23, R26 ;  /* 0x0000001a00177245 */ /* 0x000fe40000201400 */
[----:B------:R-:W-:Y:S01]  /*14b0*/  I2FP.F32.S32 R27, R27 ;  /* 0x0000001b001b7245 */ /* 0x000fe20000201400 */
[----:B------:R-:W4:Y:S01]  /*14c0*/  LDG.E R26, desc[UR12][R10.64+0x2c] ;  /* 0x00002c0c0a1a7981 */ /* 0x000f22000c1e1900 */
[----:B------:R-:W-:Y:S02]  /*14d0*/  IMAD.IADD R20, R20, 0x1, -R21 ;  /* 0x0000000114147824 */ /* 0x000fe400078e0a15 */
[----:B------:R-:W-:Y:S02]  /*14e0*/  FFMA R24, R23, R23, R24 ;  /* 0x0000001717187223 */ /* 0x000fe40000000018 */
[----:B------:R-:W4:Y:S01]  /*14f0*/  LDG.E R23, desc[UR12][R10.64+0x20] ;  /* 0x0000200c0a177981 */ /* 0x000f22000c1e1900 */
[----:B------:R-:W-:Y:S01]  /*1500*/  I2FP.F32.S32 R21, R20 ;  /* 0x0000001400157245 */ /* 0x000fe20000201400 */
[----:B------:R-:W-:Y:S01]  /*1510*/  FFMA R24, R27, R27, R24 ;  /* 0x0000001b1b187223 */ /* 0x000fe20000000018 */
[----:B------:R-:W-:-:S03]  /*1520*/  IADD3 R22, PT, PT, R22, -R25, RZ ;  /* 0x8000001916167210 */ /* 0x000fc60007ffe0ff */
[----:B------:R-:W-:Y:S01]  /*1530*/  FFMA R21, R21, R21, R24 ;  /* 0x0000001515157223 */ /* 0x000fe20000000018 */
[----:B------:R-:W4:Y:S01]  /*1540*/  LDG.E R25, desc[UR12][R10.64+0x1c] ;  /* 0x00001c0c0a197981 */ /* 0x000f22000c1e1900 */
[----:B------:R-:W-:-:S03]  /*1550*/  I2FP.F32.S32 R20, R22 ;  /* 0x0000001600147245 */ /* 0x000fc60000201400 */
[----:B------:R-:W4:Y:S02]  /*1560*/  LDG.E R22, desc[UR12][R12.64+0x1c] ;  /* 0x00001c0c0c167981 */ /* 0x000f24000c1e1900 */
[----:B------:R-:W-:Y:S02]  /*1570*/  FFMA R21, R20, R20, R21 ;  /* 0x0000001414157223 */ /* 0x000fe40000000015 */
[----:B------:R-:W4:Y:S01]  /*1580*/  LDG.E R20, desc[UR12][R12.64+0x20] ;  /* 0x0000200c0c147981 */ /* 0x000f22000c1e1900 */
[----:B--2---:R-:W-:-:S03]  /*1590*/  IMAD.IADD R24, R18, 0x1, -R19 ;  /* 0x0000000112187824 */ /* 0x004fc600078e0a13 */
[----:B------:R-:W2:Y:S04]  /*15a0*/  LDG.E R19, desc[UR12][R10.64+0x24] ;  /* 0x0000240c0a137981 */ /* 0x000ea8000c1e1900 */
[----:B------:R-:W2:Y:S01]  /*15b0*/  LDG.E R18, desc[UR12][R12.64+0x24] ;  /* 0x0000240c0c127981 */ /* 0x000ea2000c1e1900 */
[----:B---3--:R-:W-:-:S03]  /*15c0*/  IADD3 R27, PT, PT, R16, -R17, RZ ;  /* 0x80000011101b7210 */ /* 0x008fc60007ffe0ff */
[----:B------:R0:W3:Y:S04]  /*15d0*/  LDG.E R17, desc[UR12][R10.64+0x28] ;  /* 0x0000280c0a117981 */ /* 0x0000e8000c1e1900 */
[----:B------:R-:W3:Y:S01]  /*15e0*/  LDG.E R16, desc[UR12][R12.64+0x28] ;  /* 0x0000280c0c107981 */ /* 0x000ee2000c1e1900 */
[----:B------:R-:W-:-:S05]  /*15f0*/  I2FP.F32.S32 R24, R24 ;  /* 0x0000001800187245 */ /* 0x000fca0000201400 */
[----:B------:R-:W-:Y:S01]  /*1600*/  FFMA R21, R24, R24, R21 ;  /* 0x0000001818157223 */ /* 0x000fe20000000015 */
[----:B----4-:R-:W-:Y:S01]  /*1610*/  IMAD.IADD R25, R25, 0x1, -R22 ;  /* 0x0000000119197824 */ /* 0x010fe200078e0a16 */
[----:B------:R-:W-:Y:S02]  /*1620*/  I2FP.F32.S32 R22, R27 ;  /* 0x0000001b00167245 */ /* 0x000fe40000201400 */
[----:B------:R-:W-:Y:S02]  /*1630*/  IADD3 R23, PT, PT, R23, -R20, RZ ;  /* 0x8000001417177210 */ /* 0x000fe40007ffe0ff */
[----:B------:R-:W-:Y:S01]  /*1640*/  I2FP.F32.S32 R20, R25 ;  /* 0x0000001900147245 */ /* 0x000fe20000201400 */
[----:B------:R-:W-:Y:S01]  /*1650*/  FFMA R21, R22, R22, R21 ;  /* 0x0000001616157223 */ /* 0x000fe20000000015 */
[----:B------:R-:W-:-:S03]  /*1660*/  UIADD3 UR5, UPT, UPT, UR5, 0x4, URZ ;  /* 0x0000000405057890 */ /* 0x000fc6000fffe0ff */
[----:B------:R-:W-:Y:S01]  /*1670*/  FFMA R21, R20, R20, R21 ;  /* 0x0000001414157223 */ /* 0x000fe20000000015 */
[----:B------:R-:W-:Y:S01]  /*1680*/  UISETP.NE.AND UP0, UPT, UR5, URZ, UPT ;  /* 0x000000ff0500728c */ /* 0x000fe2000bf05270 */
[----:B------:R-:W-:-:S05]  /*1690*/  IMAD.IADD R26, R26, 0x1, -R29 ;  /* 0x000000011a1a7824 */ /* 0x000fca00078e0a1d */
[----:B------:R-:W-:Y:S01]  /*16a0*/  I2FP.F32.S32 R26, R26 ;  /* 0x0000001a001a7245 */ /* 0x000fe20000201400 */
[----:B------:R-:W-:Y:S01]  /*16b0*/  VIADD R3, R3, 0xc ;  /* 0x0000000c03037836 */ /* 0x000fe20000000000 */
[----:B------:R-:W-:Y:S01]  /*16c0*/  IADD3 R15, PT, PT, R15, 0xc, RZ ;  /* 0x0000000c0f0f7810 */ /* 0x000fe20007ffe0ff */
[----:B--2---:R-:W-:Y:S01]  /*16d0*/  IMAD.IADD R19, R19, 0x1, -R18 ;  /* 0x0000000113137824 */ /* 0x004fe200078e0a12 */
[----:B------:R-:W-:-:S04]  /*16e0*/  I2FP.F32.S32 R18, R23 ;  /* 0x0000001700127245 */ /* 0x000fc80000201400 */
[----:B0-----:R-:W-:Y:S01]  /*16f0*/  I2FP.F32.S32 R10, R19 ;  /* 0x00000013000a7245 */ /* 0x001fe20000201400 */
[----:B------:R-:W-:Y:S01]  /*1700*/  FFMA R21, R18, R18, R21 ;  /* 0x0000001212157223 */ /* 0x000fe20000000015 */
[----:B---3--:R-:W-:-:S03]  /*1710*/  IADD3 R16, PT, PT, R17, -R16, RZ ;  /* 0x8000001011107210 */ /* 0x008fc60007ffe0ff */
[----:B------:R-:W-:Y:S01]  /*1720*/  FFMA R21, R10, R10, R21 ;  /* 0x0000000a0a157223 */ /* 0x000fe20000000015 */
[----:B------:R-:W-:-:S05]  /*1730*/  I2FP.F32.S32 R16, R16 ;  /* 0x0000001000107245 */ /* 0x000fca0000201400 */
[----:B------:R-:W-:-:S04]  /*1740*/  FFMA R21, R16, R16, R21 ;  /* 0x0000001010157223 */ /* 0x000fc80000000015 */
[----:B------:R-:W-:Y:S01]  /*1750*/  FFMA R17, R26, R26, R21 ;  /* 0x0000001a1a117223 */ /* 0x000fe20000000015 */
[----:B------:R-:W-:Y:S06]  /*1760*/  BRA.U UP0, `(.L_x_106) ;  /* 0xfffffff900f47547 */ /* 0x000fec000b83ffff */
[----:B------:R-:W-:-:S07]  /*1770*/  MOV R3, UR10 ;  /* 0x0000000a00037c02 */ /* 0x000fce0008000f00 */
.L_x_105:
[----:B------:R-:W-:-:S09]  /*1780*/  UISETP.NE.AND UP0, UPT, UR7, URZ, UPT ;  /* 0x000000ff0700728c */ /* 0x000fd2000bf05270 */
[----:B------:R-:W-:Y:S05]  /*1790*/  BRA.U !UP0, `(.L_x_107) ;  /* 0x0000000108f87547 */ /* 0x000fea000b800000 */
[----:B------:R-:W-:Y:S02]  /*17a0*/  UISETP.NE.AND UP0, UPT, UR7, 0x1, UPT ;  /* 0x000000010700788c */ /* 0x000fe4000bf05270 */
[----:B------:R-:W-:-:S07]  /*17b0*/  ULOP3.LUT UP1, URZ, UR9, 0x1, URZ, 0xc0, !UPT ;  /* 0x0000000109ff7892 */ /* 0x000fce000f82c0ff */
[----:B------:R-:W-:Y:S05]  /*17c0*/  BRA.U !UP0, `(.L_x_108) ;  /* 0x0000000108947547 */ /* 0x000fea000b800000 */
[--C-:B------:R-:W-:Y:S02]  /*17d0*/  IMAD.IADD R10, R0, 0x1, R3.reuse ;  /* 0x00000001000a7824 */ /* 0x100fe400078e0203 */
[----:B------:R-:W-:Y:S02]  /*17e0*/  IMAD R11, R14, UR9, R3 ;  /* 0x000000090e0b7c24 */ /* 0x000fe4000f8e0203 */
[----:B------:R-:W-:Y:S02]  /*17f0*/  IMAD R13, R10, 0x3, RZ ;  /* 0x000000030a0d7824 */ /* 0x000fe400078e02ff */
[----:B------:R-:W-:Y:S02]  /*1800*/  IMAD R11, R11, 0x3, RZ ;  /* 0x000000030b0b7824 */ /* 0x000fe400078e02ff */
        /* <DEDUP_REMOVED lines=14> */
[----:B------:R-:W-:-:S02]  /*18f0*/  IADD3 R3, PT, PT, R3, 0x2, RZ ;  /* 0x0000000203037810 */ /* 0x000fc40007ffe0ff */
[----:B--2---:R-:W-:-:S04]  /*1900*/  IADD3 R24, PT, PT, R24, -R25, RZ ;  /* 0x8000001918187210 */ /* 0x004fc80007ffe0ff */
[----:B------:R-:W-:Y:S01]  /*1910*/  I2FP.F32.S32 R24, R24 ;  /* 0x0000001800187245 */ /* 0x000fe20000201400 */
[----:B---3--:R-:W-:-:S04]  /*1920*/  IMAD.IADD R26, R26, 0x1, -R27 ;  /* 0x000000011a1a7824 */ /* 0x008fc800078e0a1b */
[----:B------:R-:W-:Y:S01]  /*1930*/  FFMA R17, R24, R24, R17 ;  /* 0x0000001818117223 */ /* 0x000fe20000000011 */
[----:B------:R-:W-:Y:S02]  /*1940*/  I2FP.F32.S32 R26, R26 ;  /* 0x0000001a001a7245 */ /* 0x000fe40000201400 */
[----:B----4-:R-:W-:-:S03]  /*1950*/  IADD3 R20, PT, PT, R21, -R20, RZ ;  /* 0x8000001415147210 */ /* 0x010fc60007ffe0ff */
[----:B------:R-:W-:Y:S01]  /*1960*/  FFMA R17, R26, R26, R17 ;  /* 0x0000001a1a117223 */ /* 0x000fe20000000011 */
[----:B------:R-:W-:Y:S01]  /*1970*/  I2FP.F32.S32 R20, R20 ;  /* 0x0000001400147245 */ /* 0x000fe20000201400 */
[----:B------:R-:W-:-:S04]  /*1980*/  IMAD.IADD R15, R15, 0x1, -R16 ;  /* 0x000000010f0f7824 */ /* 0x000fc800078e0a10 */
[----:B------:R-:W-:Y:S01]  /*1990*/  FFMA R17, R20, R20, R17 ;  /* 0x0000001414117223 */ /* 0x000fe20000000011 */
[----:B0-----:R-:W-:Y:S02]  /*19a0*/  I2FP.F32.S32 R10, R15 ;  /* 0x0000000f000a7245 */ /* 0x001fe40000201400 */
[----:B------:R-:W-:-:S03]  /*19b0*/  IADD3 R18, PT, PT, R18, -R19, RZ ;  /* 0x8000001312127210 */ /* 0x000fc60007ffe0ff */
[----:B------:R-:W-:Y:S01]  /*19c0*/  FFMA R17, R10, R10, R17 ;  /* 0x0000000a0a117223 */ /* 0x000fe20000000011 */
[----:B------:R-:W-:Y:S01]  /*19d0*/  I2FP.F32.S32 R18, R18 ;  /* 0x0000001200127245 */ /* 0x000fe20000201400 */
[----:B------:R-:W-:-:S04]  /*19e0*/  IMAD.IADD R22, R22, 0x1, -R23 ;  /* 0x0000000116167824 */ /* 0x000fc800078e0a17 */
[----:B------:R-:W-:Y:S01]  /*19f0*/  FFMA R17, R18, R18, R17 ;  /* 0x0000001212117223 */ /* 0x000fe20000000011 */
[----:B------:R-:W-:-:S05]  /*1a00*/  I2FP.F32.S32 R22, R22 ;  /* 0x0000001600167245 */ /* 0x000fca0000201400 */
[----:B------:R-:W-:-:S07]  /*1a10*/  FFMA R17, R22, R22, R17 ;  /* 0x0000001616117223 */ /* 0x000fce0000000011 */
.L_x_108:
        /* <DEDUP_REMOVED lines=12> */
[----:B------:R-:W4:Y:S01]  /*1ae0*/  LDG.E R19, desc[UR12][R12.64+0x8] ;  /* 0x0000080c0c137981 */ /* 0x000f22000c1e1900 */
[----:B--2---:R-:W-:-:S04]  /*1af0*/  IADD3 R0, PT, PT, R0, -R3, RZ ;  /* 0x8000000300007210 */ /* 0x004fc80007ffe0ff */
[----:B------:R-:W-:Y:S01]  /*1b00*/  I2FP.F32.S32 R0, R0 ;  /* 0x0000000000007245 */ /* 0x000fe20000201400 */
[----:B---3--:R-:W-:-:S04]  /*1b10*/  IMAD.IADD R15, R15, 0x1, -R16 ;  /* 0x000000010f0f7824 */ /* 0x008fc800078e0a10 */
[----:B------:R-:W-:Y:S01]  /*1b20*/  FFMA R0, R0, R0, R17 ;  /* 0x0000000000007223 */ /* 0x000fe20000000011 */
[----:B------:R-:W-:Y:S02]  /*1b30*/  I2FP.F32.S32 R15, R15 ;  /* 0x0000000f000f7245 */ /* 0x000fe40000201400 */
[----:B----4-:R-:W-:-:S03]  /*1b40*/  IADD3 R18, PT, PT, R18, -R19, RZ ;  /* 0x8000001312127210 */ /* 0x010fc60007ffe0ff */
[----:B------:R-:W-:Y:S01]  /*1b50*/  FFMA R0, R15, R15, R0 ;  /* 0x0000000f0f007223 */ /* 0x000fe20000000000 */
[----:B------:R-:W-:-:S05]  /*1b60*/  I2FP.F32.S32 R17, R18 ;  /* 0x0000001200117245 */ /* 0x000fca0000201400 */
[----:B------:R-:W-:-:S07]  /*1b70*/  FFMA R17, R17, R17, R0 ;  /* 0x0000001111117223 */ /* 0x000fce0000000000 */
.L_x_107:
[----:B------:R-:W0:Y:S01]  /*1b80*/  LDCU UR8, c[0x0][0x398] ;  /* 0x00007300ff0877ac */ /* 0x000e220008000800 */
[----:B------:R-:W-:-:S05]  /*1b90*/  VIADD R14, R14, 0x1 ;  /* 0x000000010e0e7836 */ /* 0x000fca0000000000 */
[----:B0-----:R-:W-:-:S13]  /*1ba0*/  ISETP.NE.AND P0, PT, R14, UR8, PT ;  /* 0x000000080e007c0c */ /* 0x001fda000bf05270 */
[----:B------:R-:W-:Y:S05]  /*1bb0*/  @P0 BRA `(.L_x_109) ;  /* 0xfffffff400b80947 */ /* 0x000fea000383ffff */
.L_x_104:
[----:B------:R-:W-:Y:S01]  /*1bc0*/  UIMAD UR4, UR8, UR9, URZ ;  /* 0x00000009080472a4 */ /* 0x000fe2000f8e02ff */
[----:B------:R-:W-:Y:S03]  /*1bd0*/  BSSY.RECONVERGENT B0, `(.L_x_110) ;  /* 0x000000e000007945 */ /* 0x000fe60003800200 */
        /* <DEDUP_REMOVED lines=10> */
[----:B------:R-:W-:Y:S02]  /*1c80*/  MOV R0, R17 ;  /* 0x0000001100007202 */ /* 0x000fe40000000f00 */
[----:B-----5:R-:W-:-:S07]  /*1c90*/  MOV R6, 0x1cb0 ;  /* 0x00001cb000067802 */ /* 0x020fce0000000f00 */
[----:B------:R-:W-:Y:S05]  /*1ca0*/  CALL.REL.NOINC `($__internal_7_$__cuda_sm3x_div_rn_noftz_f32_slowpath) ;  /* 0x0000000000bc7944 */ /* 0x000fea0003c00000 */
.L_x_111:
[----:B------:R-:W-:Y:S05]  /*1cb0*/  BSYNC.RECONVERGENT B0 ;  /* 0x0000000000007941 */ /* 0x000fea0003800200 */
.L_x_110:
[----:B------:R-:W-:Y:S01]  /*1cc0*/  VIADD R3, R0, 0xf3000000 ;  /* 0xf300000000037836 */ /* 0x000fe20000000000 */
[----:B------:R0:W1:Y:S01]  /*1cd0*/  MUFU.RSQ R5, R0 ;  /* 0x0000000000057308 */ /* 0x0000620000001400 */
[----:B------:R-:W-:Y:S03]  /*1ce0*/  BSSY.RECONVERGENT B0, `(.L_x_112) ;  /* 0x000000a000007945 */ /* 0x000fe60003800200 */
[----:B------:R-:W-:-:S13]  /*1cf0*/  ISETP.GT.U32.AND P0, PT, R3, 0x727fffff, PT ;  /* 0x727fffff0300780c */ /* 0x000fda0003f04070 */
[----:B01----:R-:W-:Y:S05]  /*1d00*/  @!P0 BRA `(.L_x_113) ;  /* 0x00000000000c8947 */ /* 0x003fea0003800000 */
[----:B-----5:R-:W-:-:S07]  /*1d10*/  MOV R8, 0x1d30 ;  /* 0x00001d3000087802 */ /* 0x020fce0000000f00 */
[----:B------:R-:W-:Y:S05]  /*1d20*/  CALL.REL.NOINC `($__internal_6_$__cuda_sm20_sqrt_rn_f32_slowpath) ;  /* 0x0000000000447944 */ /* 0x000fea0003c00000 */
[----:B------:R-:W-:Y:S05]  /*1d30*/  BRA `(.L_x_114) ;  /* 0x0000000000107947 */ /* 0x000fea0003800000 */
.L_x_113:
[C---:B------:R-:W-:Y:S01]  /*1d40*/  FMUL.FTZ R3, R5.reuse, R0 ;  /* 0x0000000005037220 */ /* 0x040fe20000410000 */
[----:B------:R-:W-:-:S03]  /*1d50*/  FMUL.FTZ R4, R5, 0.5 ;  /* 0x3f00000005047820 */ /* 0x000fc60000410000 */
[----:B------:R-:W-:-:S04]  /*1d60*/  FFMA R0, -R3, R3, R0 ;  /* 0x0000000303007223 */ /* 0x000fc80000000100 */
[----:B------:R-:W-:-:S07]  /*1d70*/  FFMA R3, R0, R4, R3 ;  /* 0x0000000400037223 */ /* 0x000fce0000000003 */
.L_x_114:
[----:B------:R-:W-:Y:S05]  /*1d80*/  BSYNC.RECONVERGENT B0 ;  /* 0x0000000000007941 */ /* 0x000fea0003800200 */
.L_x_112:
[----:B------:R-:W0:Y:S02]  /*1d90*/  LDCU UR4, c[0x0][0x3a0] ;  /* 0x00007400ff0477ac */ /* 0x000e240008000800 */
[----:B0-----:R-:W-:-:S13]  /*1da0*/  FSETP.GTU.AND P0, PT, R3, UR4, PT ;  /* 0x0000000403007c0b */ /* 0x001fda000bf0c000 */
[----:B------:R-:W-:Y:S05]  /*1db0*/  @P0 EXIT ;  /* 0x000000000000094d */ /* 0x000fea0003800000 */
[----:B-----5:R-:W0:Y:S02]  /*1dc0*/  LDC.64 R8, c[0x4][0x10] ;  /* 0x01000400ff087b82 */ /* 0x020e240000000a00 */
[----:B0-----:R-:W2:Y:S02]  /*1dd0*/  LDG.E.64 R4, desc[UR12][R8.64] ;  /* 0x0000000c08047981 */ /* 0x001ea4000c1e1b00 */
[----:B--2---:R-:W-:-:S05]  /*1de0*/  IMAD.WIDE R4, R2, 0x4, R4 ;  /* 0x0000000402047825 */ /* 0x004fca00078e0204 */
[----:B------:R-:W-:Y:S04]  /*1df0*/  STG.E desc[UR12][R4.64], R3 ;  /* 0x0000000304007986 */ /* 0x000fe8000c10190c */
[----:B------:R-:W2:Y:S02]  /*1e00*/  LDG.E.64 R6, desc[UR12][R8.64] ;  /* 0x0000000c08067981 */ /* 0x000ea4000c1e1b00 */
[----:B--2---:R-:W-:-:S05]  /*1e10*/  IMAD.WIDE R6, R2, 0x4, R6 ;  /* 0x0000000402067825 */ /* 0x004fca00078e0206 */
[----:B------:R-:W-:Y:S01]  /*1e20*/  STG.E desc[UR12][R6.64+0x4], RZ ;  /* 0x000004ff06007986 */ /* 0x000fe2000c10190c */
[----:B------:R-:W-:Y:S05]  /*1e30*/  EXIT ;  /* 0x000000000000794d */ /* 0x000fea0003800000 */
        .weak           $__internal_6_$__cuda_sm20_sqrt_rn_f32_slowpath
        .type           $__internal_6_$__cuda_sm20_sqrt_rn_f32_slowpath,@function
        .size           $__internal_6_$__cuda_sm20_sqrt_rn_f32_slowpath,($__internal_7_$__cuda_sm3x_div_rn_noftz_f32_slowpath - $__internal_6_$__cuda_sm20_sqrt_rn_f32_slowpath)
$__internal_6_$__cuda_sm20_sqrt_rn_f32_slowpath:
[----:B------:R-:W-:-:S13]  /*1e40*/  LOP3.LUT P0, RZ, R0, 0x7fffffff, RZ, 0xc0, !PT ;  /* 0x7fffffff00ff7812 */ /* 0x000fda000780c0ff */
[----:B------:R-:W-:Y:S01]  /*1e50*/  @!P0 MOV R3, R0 ;  /* 0x0000000000038202 */ /* 0x000fe20000000f00 */
        /* <DEDUP_REMOVED lines=17> */
.L_x_115:
[----:B------:R-:W-:Y:S02]  /*1f70*/  HFMA2 R5, -RZ, RZ, 0, 0 ;  /* 0x00000000ff057431 */ /* 0x000fe400000001ff */
[----:B------:R-:W-:-:S04]  /*1f80*/  IMAD.MOV.U32 R4, RZ, RZ, R8 ;  /* 0x000000ffff047224 */ /* 0x000fc800078e0008 */
[----:B------:R-:W-:Y:S05]  /*1f90*/  RET.REL.NODEC R4 `(_Z7kernel0iiiiiiiifff) ;  /* 0xffffffe004187950 */ /* 0x000fea0003c3ffff */
        .weak           $__internal_7_$__cuda_sm3x_div_rn_noftz_f32_slowpath
        .type           $__internal_7_$__cuda_sm3x_div_rn_noftz_f32_slowpath,@function
        .size           $__internal_7_$__cuda_sm3x_div_rn_noftz_f32_slowpath,(.L_x_135 - $__internal_7_$__cuda_sm3x_div_rn_noftz_f32_slowpath)
$__internal_7_$__cuda_sm3x_div_rn_noftz_f32_slowpath:
[----:B------:R-:W-:Y:S01]  /*1fa0*/  SHF.R.U32.HI R8, RZ, 0x17, R3 ;  /* 0x00000017ff087819 */ /* 0x000fe20000011603 */
[----:B------:R-:W-:Y:S01]  /*1fb0*/  BSSY.RECONVERGENT B1, `(.L_x_116) ;  /* 0x0000062000017945 */ /* 0x000fe20003800200 */
[----:B------:R-:W-:Y:S02]  /*1fc0*/  SHF.R.U32.HI R7, RZ, 0x17, R0 ;  /* 0x00000017ff077819 */ /* 0x000fe40000011600 */
[----:B------:R-:W-:Y:S02]  /*1fd0*/  LOP3.LUT R12, R8, 0xff, RZ, 0xc0, !PT ;  /* 0x000000ff080c7812 */ /* 0x000fe400078ec0ff */
[----:B------:R-:W-:-:S03]  /*1fe0*/  LOP3.LUT R10, R7, 0xff, RZ, 0xc0, !PT ;  /* 0x000000ff070a7812 */ /* 0x000fc600078ec0ff */
[----:B------:R-:W-:Y:S01]  /*1ff0*/  VIADD R9, R12, 0xffffffff ;  /* 0xffffffff0c097836 */ /* 0x000fe20000000000 */
[----:B------:R-:W-:-:S04]  /*2000*/  IADD3 R8, PT, PT, R10, -0x1, RZ ;  /* 0xffffffff0a087810 */ /* 0x000fc80007ffe0ff */
[----:B------:R-:W-:-:S04]  /*2010*/  ISETP.GT.U32.AND P0, PT, R9, 0xfd, PT ;  /* 0x000000fd0900780c */ /* 0x000fc80003f04070 */
[----:B------:R-:W-:-:S13]  /*2020*/  ISETP.GT.U32.OR P0, PT, R8, 0xfd, P0 ;  /* 0x000000fd0800780c */ /* 0x000fda0000704470 */
[----:B------:R-:W-:Y:S01]  /*2030*/  @!P0 IMAD.MOV.U32 R7, RZ, RZ, RZ ;  /* 0x000000ffff078224 */ /* 0x000fe200078e00ff */
        /* <DEDUP_REMOVED lines=19> */
[----:B------:R-:W-:Y:S01]  /*2170*/  @P0 MOV R7, RZ ;  /* 0x000000ff00070202 */ /* 0x000fe20000000f00 */
[----:B------:R-:W-:Y:S02]  /*2180*/  @!P0 IMAD.MOV.U32 R7, RZ, RZ, -0x40 ;  /* 0xffffffc0ff078424 */ /* 0x000fe400078e00ff */
[----:B------:R-:W-:Y:S01]  /*2190*/  @!P0 FFMA R0, R0, 1.84467440737095516160e+19, RZ ;  /* 0x5f80000000008823 */ /* 0x000fe200000000ff */
[----:B------:R-:W-:Y:S02]  /*21a0*/  @!P1 FFMA R3, R3, 1.84467440737095516160e+19, RZ ;  /* 0x5f80000003039823 */ /* 0x000fe400000000ff */
[----:B------:R-:W-:-:S07]  /*21b0*/  @!P1 IADD3 R7, PT, PT, R7, 0x40, RZ ;  /* 0x0000004007079810 */ /* 0x000fce0007ffe0ff */
.L_x_117:
[----:B------:R-:W-:Y:S01]  /*21c0*/  LEA R8, R12, 0xc0800000, 0x17 ;  /* 0xc08000000c087811 */ /* 0x000fe200078eb8ff */
[----:B------:R-:W-:Y:S04]  /*21d0*/  BSSY.RECONVERGENT B2, `(.L_x_122) ;  /* 0x0000036000027945 */ /* 0x000fe80003800200 */
[----:B------:R-:W-:Y:S01]  /*21e0*/  IMAD.IADD R8, R3, 0x1, -R8 ;  /* 0x0000000103087824 */ /* 0x000fe200078e0a08 */
[----:B------:R-:W-:-:S03]  /*21f0*/  IADD3 R3, PT, PT, R10, -0x7f, RZ ;  /* 0xffffff810a037810 */ /* 0x000fc60007ffe0ff */
[----:B------:R0:W1:Y:S01]  /*2200*/  MUFU.RCP R9, R8 ;  /* 0x0000000800097308 */ /* 0x0000620000001000 */
[----:B------:R-:W-:Y:S01]  /*2210*/  FADD.FTZ R11, -R8, -RZ ;  /* 0x800000ff080b7221 */ /* 0x000fe20000010100 */
[C---:B------:R-:W-:Y:S01]  /*2220*/  IMAD R0, R3.reuse, -0x800000, R0 ;  /* 0xff80000003007824 */ /* 0x040fe200078e0200 */
[----:B0-----:R-:W-:-:S05]  /*2230*/  IADD3 R8, PT, PT, R3, 0x7f, -R12 ;  /* 0x0000007f03087810 */ /* 0x001fca0007ffe80c */
[----:B------:R-:W-:Y:S02]  /*2240*/  IMAD.IADD R8, R8, 0x1, R7 ;  /* 0x0000000108087824 */ /* 0x000fe400078e0207 */
        /* <DEDUP_REMOVED lines=8> */
[----:B------:R-:W-:-:S04]  /*22d0*/  LOP3.LUT R3, R3, 0xff, RZ, 0xc0, !PT ;  /* 0x000000ff03037812 */ /* 0x000fc800078ec0ff */
[----:B------:R-:W-:-:S05]  /*22e0*/  IADD3 R11, PT, PT, R3, R8, RZ ;  /* 0x00000008030b7210 */ /* 0x000fca0007ffe0ff */
        /* <DEDUP_REMOVED lines=11> */
[CCC-:B------:R-:W-:Y:S01]  /*23a0*/  FFMA.RM R8, R14.reuse, R10.reuse, R9.reuse ;  /* 0x0000000a0e087223 */ /* 0x1c0fe20000004009 */
[C---:B------:R-:W-:Y:S02]  /*23b0*/  ISETP.NE.AND P2, PT, R11.reuse, RZ, PT ;  /* 0x000000ff0b00720c */ /* 0x040fe40003f45270 */
[----:B------:R-:W-:Y:S02]  /*23c0*/  ISETP.NE.AND P1, PT, R11, RZ, PT ;  /* 0x000000ff0b00720c */ /* 0x000fe40003f25270 */
[----:B------:R-:W-:Y:S01]  /*23d0*/  LOP3.LUT R7, R3, 0x7fffff, RZ, 0xc0, !PT ;  /* 0x007fffff03077812 */ /* 0x000fe200078ec0ff */
[----:B------:R-:W-:Y:S01]  /*23e0*/  FFMA.RP R3, R14, R10, R9 ;  /* 0x0000000a0e037223 */ /* 0x000fe20000008009 */
[----:B------:R-:W-:Y:S01]  /*23f0*/  IADD3 R10, PT, PT, R11, 0x20, RZ ;  /* 0x000000200b0a7810 */ /* 0x000fe20007ffe0ff */
[----:B------:R-:W-:Y:S01]  /*2400*/  IMAD.MOV R9, RZ, RZ, -R11 ;  /* 0x000000ffff097224 */ /* 0x000fe200078e0a0b */
        /* <DEDUP_REMOVED lines=10> */
[----:B------:R-:W-:-:S04]  /*24b0*/  LOP3.LUT R3, R3, R8, RZ, 0xc0, !PT ;  /* 0x0000000803037212 */ /* 0x000fc800078ec0ff */
[----:B------:R-:W-:-:S04]  /*24c0*/  IADD3 R3, PT, PT, R10, R3, RZ ;  /* 0x000000030a037210 */ /* 0x000fc80007ffe0ff */
[----:B------:R-:W-:Y:S01]  /*24d0*/  LOP3.LUT R0, R3, R0, RZ, 0xfc, !PT ;  /* 0x0000000003007212 */ /* 0x000fe200078efcff */
[----:B------:R-:W-:Y:S06]  /*24e0*/  BRA `(.L_x_125) ;  /* 0x0000000000107947 */ /* 0x000fec0003800000 */
.L_x_124:
[----:B------:R-:W-:-:S04]  /*24f0*/  LOP3.LUT R0, R0, 0x80000000, RZ, 0xc0, !PT ;  /* 0x8000000000007812 */ /* 0x000fc800078ec0ff */
[----:B------:R-:W-:Y:S01]  /*2500*/  LOP3.LUT R0, R0, 0x7f800000, RZ, 0xfc, !PT ;  /* 0x7f80000000007812 */ /* 0x000fe200078efcff */
[----:B------:R-:W-:Y:S06]  /*2510*/  BRA `(.L_x_125) ;  /* 0x0000000000047947 */ /* 0x000fec0003800000 */
.L_x_123:
[----:B------:R-:W-:-:S07]  /*2520*/  IMAD R0, R8, 0x800000, R0 ;  /* 0x0080000008007824 */ /* 0x000fce00078e0200 */
.L_x_125:
[----:B------:R-:W-:Y:S05]  /*2530*/  BSYNC.RECONVERGENT B2 ;  /* 0x0000000000027941 */ /* 0x000fea0003800200 */
.L_x_122:
[----:B------:R-:W-:Y:S05]  /*2540*/  BRA `(.L_x_126) ;  /* 0x0000000000207947 */ /* 0x000fea0003800000 */
.L_x_121:
[----:B------:R-:W-:-:S04]  /*2550*/  LOP3.LUT R0, R3, 0x80000000, R0, 0x48, !PT ;  /* 0x8000000003007812 */ /* 0x000fc800078e4800 */
[----:B------:R-:W-:Y:S01]  /*2560*/  LOP3.LUT R0, R0, 0x7f800000, RZ, 0xfc, !PT ;  /* 0x7f80000000007812 */ /* 0x000fe200078efcff */
[----:B------:R-:W-:Y:S06]  /*2570*/  BRA `(.L_x_126) ;  /* 0x0000000000147947 */ /* 0x000fec0003800000 */
.L_x_120:
[----:B------:R-:W-:Y:S01]  /*2580*/  LOP3.LUT R0, R3, 0x80000000, R0, 0x48, !PT ;  /* 0x8000000003007812 */ /* 0x000fe200078e4800 */
[----:B------:R-:W-:Y:S06]  /*2590*/  BRA `(.L_x_126) ;  /* 0x00000000000c7947 */ /* 0x000fec0003800000 */
.L_x_119:
[----:B------:R-:W0:Y:S01]  /*25a0*/  MUFU.RSQ R0, -QNAN ;  /* 0xffc0000000007908 */ /* 0x000e220000001400 */
[----:B------:R-:W-:Y:S05]  /*25b0*/  BRA `(.L_x_126) ;  /* 0x0000000000047947 */ /* 0x000fea0003800000 */
.L_x_118:
[----:B------:R-:W-:-:S07]  /*25c0*/  FADD.FTZ R0, R0, R3 ;  /* 0x0000000300007221 */ /* 0x000fce0000010000 */
.L_x_126:
[----:B------:R-:W-:Y:S05]  /*25d0*/  BSYNC.RECONVERGENT B1 ;  /* 0x0000000000017941 */ /* 0x000fea0003800200 */
.L_x_116:
[----:B------:R-:W-:-:S04]  /*25e0*/  HFMA2 R7, -RZ, RZ, 0, 0 ;  /* 0x00000000ff077431 */ /* 0x000fc800000001ff */
[----:B0-----:R-:W-:Y:S05]  /*25f0*/  RET.REL.NODEC R6 `(_Z7kernel0iiiiiiiifff) ;  /* 0xffffffd806807950 */ /* 0x001fea0003c3ffff */
.L_x_127:
        /* <DEDUP_REMOVED lines=16> */
.L_x_135:


//--------------------- .nv.shared.reserved.0     --------------------------
	.section	.nv.shared.reserved.0,"aw",@nobits
	.weak		__nv_reservedSMEM_offset_0_alias
	.size		__nv_reservedSMEM_offset_0_alias, 0, 64
	.other		__nv_reservedSMEM_offset_0_alias,@"STO_CUDA_RESERVED_SHARED STV_DEFAULT"
__nv_reservedSMEM_offset_0_alias:
	.zero		0
	.zero		64


//--------------------- .nv.global                --------------------------
	.section	.nv.global,"aw",@nobits
	.align	8
.nv.global:
	.type		candidate_img,@object
	.size		candidate_img,(data_img - candidate_img)
candidate_img:
	.zero		8
	.type		data_img,@object
	.size		data_img,(query_img - data_img)
data_img:
	.zero		8
	.type		query_img,@object
	.size		query_img,(.L_1 - query_img)
query_img:
	.zero		8
.L_1:


//--------------------- .nv.constant0._Z7kernel2iiiiiiiifff --------------------------
	.section	.nv.constant0._Z7kernel2iiiiiiiifff,"a",@progbits
	.sectionflags	@""
	.align	4
.nv.constant0._Z7kernel2iiiiiiiifff:
	.zero		940


//--------------------- .nv.constant0._Z7kernel1iiiiiiiifff --------------------------
	.section	.nv.constant0._Z7kernel1iiiiiiiifff,"a",@progbits
	.sectionflags	@""
	.align	4
.nv.constant0._Z7kernel1iiiiiiiifff:
	.zero		940


//--------------------- .nv.constant0._Z7kernel0iiiiiiiifff --------------------------
	.section	.nv.constant0._Z7kernel0iiiiiiiifff,"a",@progbits
	.sectionflags	@""
	.align	4
.nv.constant0._Z7kernel0iiiiiiiifff:
	.zero		940


//--------------------- SYMBOLS --------------------------

	.type		.nv.reservedSmem.offset0,@object
	.size		.nv.reservedSmem.offset0,0x4
